// auto-generated by cutlass_sweep.gemm — config: {"arch": "sm_100", "cluster_m": 2, "cluster_n": 1, "dtype": "bf16", "dtype_b": "bf16", "layout": "nt", "stages": 0, "tile_k": 256, "tile_m": 64, "tile_n": 8}
#include "cutlass/cutlass.h"
#include "cutlass/gemm/collective/collective_builder.hpp"
#include "cutlass/gemm/device/gemm_universal_adapter.h"
#include "cutlass/gemm/kernel/gemm_universal.hpp"
#include "cutlass/epilogue/collective/collective_builder.hpp"

using ElemA = cutlass::bfloat16_t;
using ElemB = cutlass::bfloat16_t;
using ElemCD = cutlass::bfloat16_t;
using Acc  = float;
using TileShape    = cute::Shape<cute::_64, cute::_8, cute::_256>;
using ClusterShape = cute::Shape<cute::_2, cute::_1, cute::_1>;

using CollectiveEpilogue = typename cutlass::epilogue::collective::CollectiveBuilder<
    cutlass::arch::Sm100, cutlass::arch::OpClassTensorOp,
    TileShape, ClusterShape,
    cutlass::epilogue::collective::EpilogueTileAuto,
    Acc, Acc,
    ElemCD, cutlass::layout::RowMajor, 128 / cutlass::sizeof_bits<ElemCD>::value,
    ElemCD, cutlass::layout::RowMajor, 128 / cutlass::sizeof_bits<ElemCD>::value,
    cutlass::epilogue::collective::EpilogueScheduleAuto
  >::CollectiveOp;

using CollectiveMainloop = typename cutlass::gemm::collective::CollectiveBuilder<
    cutlass::arch::Sm100, cutlass::arch::OpClassTensorOp,
    ElemA, cutlass::layout::RowMajor, 128 / cutlass::sizeof_bits<ElemA>::value,
    ElemB, cutlass::layout::ColumnMajor, 128 / cutlass::sizeof_bits<ElemB>::value,
    Acc,
    TileShape, ClusterShape,
    cutlass::gemm::collective::StageCountAutoCarveout<static_cast<int>(sizeof(typename CollectiveEpilogue::SharedStorage))>,
    cutlass::gemm::collective::KernelScheduleAuto
  >::CollectiveOp;

using GemmKernel = cutlass::gemm::kernel::GemmUniversal<
    cute::Shape<int,int,int,int>,
    CollectiveMainloop,
    CollectiveEpilogue
>;
using Gemm = cutlass::gemm::device::GemmUniversalAdapter<GemmKernel>;

// Force the device kernel symbol into the cubin without needing a host main.
auto* _anchor = &cutlass::device_kernel<GemmKernel>;


// ===== COMPILED SASS (sm_100a) =====

	.target	sm_100a

	.elftype	@"ET_EXEC"


//--------------------- .note.nv.tkinfo           --------------------------
	.section	.note.nv.tkinfo,"",@"SHT_NOTE"
	.sectionflags	@"SHF_NOTE_NV_TKINFO"
	.tkinfo
        /*0018*/ 	.word	0x00000002
        /*0030*/ 	.string	""
        /*0030*/ 	.string	"ptxas"
        /*0030*/ 	.string	"Cuda compilation tools, release 13.0, V13.0.88"
        /*0030*/ 	.string	"Build cuda_13.0.r13.0/compiler.36424714_0"
        /*0030*/ 	.string	"-arch sm_100a -m 64 "



//--------------------- .note.nv.cuinfo           --------------------------
	.section	.note.nv.cuinfo,"",@"SHT_NOTE"
	.sectionflags	@"SHF_NOTE_NV_CUINFO"
        /*0018*/ 	.short	0x0002
        /*001a*/ 	.short	0x0064
        /*001c*/ 	.short	0x0082
	.zero		2


//--------------------- .nv.info                  --------------------------
	.section	.nv.info,"",@"SHT_CUDA_INFO"
	.align	4


	//----- nvinfo : EIATTR_REGCOUNT
	.align		4
        /*0000*/ 	.byte	0x04, 0x2f
        /*0002*/ 	.short	(.L_16 - .L_15)
	.align		4
.L_15:
        /*0004*/ 	.word	index@(_ZN7cutlass13device_kernelINS_4gemm6kernel13GemmUniversalIN4cute5tupleIJiiiiEEENS1_10collective13CollectiveMmaINS1_35MainloopSm100TmaUmmaWarpSpecializedILi6ELi2ELi4ENS5_IJNS4_1CILi2EEENSA_ILi1EEESC_EEEEENS5_IJNSA_ILi64EEENSA_ILi8EEENSA_ILi256EEEEEENS_10bfloat16_tENS5_IJlSC_lEEESJ_SK_NS4_8TiledMMAINS4_8MMA_AtomIJNS4_20SM100_MMA_F16BF16_SSISJ_SJ_fLi64ELi8ELNS4_4UMMA5MajorE0ELSP_0ELNSO_7ScaleInE0ELSQ_0EEEEEENS4_6LayoutINS5_IJSC_SC_SC_EEENS5_IJNSA_ILi0EEESV_SV_EEEEENS5_IJNS4_10UnderscoreESY_SY_EEEEENS4_13SM90_TMA_LOADENS4_14ComposedLayoutINS4_7SwizzleILi3ELi4ELi3EEENS4_18smem_ptr_flag_bitsILi16EEENST_INS5_IJSG_SF_EEENS5_IJSF_SC_EEEEEEEvNS4_8identityENS4_23SM90_TMA_LOAD_MULTICASTES1A_vS1B_EENS_8epilogue10collective18CollectiveEpilogueINS1E_23Sm100TmaWarpSpecializedILi2ELi1ELi4ELb1ELb0EEEJSI_NS5_IJNST_ISF_SC_EENST_ISG_SC_EEEEESJ_SK_SJ_SK_NS1E_6fusion15FusionCallbacksIS1I_NS1M_17LinearCombinationISJ_fSJ_fLNS_15FloatRoundStyleE2EEESI_S1L_JEEENS4_5SM1004TMEM4LOAD26SM100_TMEM_LOAD_16dp256b1xES11_NS12_INS13_ILi0ELi4ELi3EEES16_NST_INS5_IJSG_SG_EEENS5_IJSG_SC_EEEEEEENS4_17SM75_U32x2_LDSM_NENS4_14SM90_TMA_STOREES20_NS4_17SM90_U32x2_STSM_NENS4_39AutoVectorizingCopyWithAssumedAlignmentILi128EEEEEEvvEEEEvNT_6ParamsE)
        /*0008*/ 	.word	0x0000002d


	//----- nvinfo : EIATTR_FRAME_SIZE
	.align		4
.L_16:
        /*000c*/ 	.byte	0x04, 0x11
        /*000e*/ 	.short	(.L_18 - .L_17)
	.align		4
.L_17:
        /*0010*/ 	.word	index@($__internal_2_$__cuda_sm10x_tcgen05_guardrail_trap_unallocated_columns_being_dealloced)
        /*0014*/ 	.word	0x00000000


	//----- nvinfo : EIATTR_FRAME_SIZE
	.align		4
.L_18:
        /*0018*/ 	.byte	0x04, 0x11
        /*001a*/ 	.short	(.L_20 - .L_19)
	.align		4
.L_19:
        /*001c*/ 	.word	index@($__internal_1_$__cuda_sm10x_tcgen05_guardrail_trap_phase_invalid_during_alloc)
        /*0020*/ 	.word	0x00000000


	//----- nvinfo : EIATTR_FRAME_SIZE
	.align		4
.L_20:
        /*0024*/ 	.byte	0x04, 0x11
        /*0026*/ 	.short	(.L_22 - .L_21)
	.align		4
.L_21:
        /*0028*/ 	.word	index@($__internal_0_$__cuda_sm10x_tcgen05_guardrail_trap_col_being_dealloced_not_returned_by_alloc)
        /*002c*/ 	.word	0x00000000


	//----- nvinfo : EIATTR_FRAME_SIZE
	.align		4
.L_22:
        /*0030*/ 	.byte	0x04, 0x11
        /*0032*/ 	.short	(.L_24 - .L_23)
	.align		4
.L_23:
        /*0034*/ 	.word	index@(_ZN7cutlass13device_kernelINS_4gemm6kernel13GemmUniversalIN4cute5tupleIJiiiiEEENS1_10collective13CollectiveMmaINS1_35MainloopSm100TmaUmmaWarpSpecializedILi6ELi2ELi4ENS5_IJNS4_1CILi2EEENSA_ILi1EEESC_EEEEENS5_IJNSA_ILi64EEENSA_ILi8EEENSA_ILi256EEEEEENS_10bfloat16_tENS5_IJlSC_lEEESJ_SK_NS4_8TiledMMAINS4_8MMA_AtomIJNS4_20SM100_MMA_F16BF16_SSISJ_SJ_fLi64ELi8ELNS4_4UMMA5MajorE0ELSP_0ELNSO_7ScaleInE0ELSQ_0EEEEEENS4_6LayoutINS5_IJSC_SC_SC_EEENS5_IJNSA_ILi0EEESV_SV_EEEEENS5_IJNS4_10UnderscoreESY_SY_EEEEENS4_13SM90_TMA_LOADENS4_14ComposedLayoutINS4_7SwizzleILi3ELi4ELi3EEENS4_18smem_ptr_flag_bitsILi16EEENST_INS5_IJSG_SF_EEENS5_IJSF_SC_EEEEEEEvNS4_8identityENS4_23SM90_TMA_LOAD_MULTICASTES1A_vS1B_EENS_8epilogue10collective18CollectiveEpilogueINS1E_23Sm100TmaWarpSpecializedILi2ELi1ELi4ELb1ELb0EEEJSI_NS5_IJNST_ISF_SC_EENST_ISG_SC_EEEEESJ_SK_SJ_SK_NS1E_6fusion15FusionCallbacksIS1I_NS1M_17LinearCombinationISJ_fSJ_fLNS_15FloatRoundStyleE2EEESI_S1L_JEEENS4_5SM1004TMEM4LOAD26SM100_TMEM_LOAD_16dp256b1xES11_NS12_INS13_ILi0ELi4ELi3EEES16_NST_INS5_IJSG_SG_EEENS5_IJSG_SC_EEEEEEENS4_17SM75_U32x2_LDSM_NENS4_14SM90_TMA_STOREES20_NS4_17SM90_U32x2_STSM_NENS4_39AutoVectorizingCopyWithAssumedAlignmentILi128EEEEEEvvEEEEvNT_6ParamsE)
        /*0038*/ 	.word	0x00000000


	//----- nvinfo : EIATTR_MIN_STACK_SIZE
	.align		4
.L_24:
        /*003c*/ 	.byte	0x04, 0x12
        /*003e*/ 	.short	(.L_26 - .L_25)
	.align		4
.L_25:
        /*0040*/ 	.word	index@(_ZN7cutlass13device_kernelINS_4gemm6kernel13GemmUniversalIN4cute5tupleIJiiiiEEENS1_10collective13CollectiveMmaINS1_35MainloopSm100TmaUmmaWarpSpecializedILi6ELi2ELi4ENS5_IJNS4_1CILi2EEENSA_ILi1EEESC_EEEEENS5_IJNSA_ILi64EEENSA_ILi8EEENSA_ILi256EEEEEENS_10bfloat16_tENS5_IJlSC_lEEESJ_SK_NS4_8TiledMMAINS4_8MMA_AtomIJNS4_20SM100_MMA_F16BF16_SSISJ_SJ_fLi64ELi8ELNS4_4UMMA5MajorE0ELSP_0ELNSO_7ScaleInE0ELSQ_0EEEEEENS4_6LayoutINS5_IJSC_SC_SC_EEENS5_IJNSA_ILi0EEESV_SV_EEEEENS5_IJNS4_10UnderscoreESY_SY_EEEEENS4_13SM90_TMA_LOADENS4_14ComposedLayoutINS4_7SwizzleILi3ELi4ELi3EEENS4_18smem_ptr_flag_bitsILi16EEENST_INS5_IJSG_SF_EEENS5_IJSF_SC_EEEEEEEvNS4_8identityENS4_23SM90_TMA_LOAD_MULTICASTES1A_vS1B_EENS_8epilogue10collective18CollectiveEpilogueINS1E_23Sm100TmaWarpSpecializedILi2ELi1ELi4ELb1ELb0EEEJSI_NS5_IJNST_ISF_SC_EENST_ISG_SC_EEEEESJ_SK_SJ_SK_NS1E_6fusion15FusionCallbacksIS1I_NS1M_17LinearCombinationISJ_fSJ_fLNS_15FloatRoundStyleE2EEESI_S1L_JEEENS4_5SM1004TMEM4LOAD26SM100_TMEM_LOAD_16dp256b1xES11_NS12_INS13_ILi0ELi4ELi3EEES16_NST_INS5_IJSG_SG_EEENS5_IJSG_SC_EEEEEEENS4_17SM75_U32x2_LDSM_NENS4_14SM90_TMA_STOREES20_NS4_17SM90_U32x2_STSM_NENS4_39AutoVectorizingCopyWithAssumedAlignmentILi128EEEEEEvvEEEEvNT_6ParamsE)
        /*0044*/ 	.word	0x00000000
.L_26:


//--------------------- .nv.compat                --------------------------
	.section	.nv.compat,"",@"SHT_CUDA_COMPAT_INFO"
	.align	4
        /*0000*/ 	.byte	0x02, 0x09, 0x01, 0x00, 0x02, 0x02, 0x02, 0x00, 0x02, 0x05, 0x05, 0x00, 0x03, 0x07, 0x01, 0x01
        /*0010*/ 	.byte	0x02, 0x03, 0x01, 0x00, 0x02, 0x06, 0x01, 0x00, 0x04, 0x0b, 0x08, 0x00, 0x09, 0x00, 0x00, 0x00
        /*0020*/ 	.byte	0x00, 0x00, 0x00, 0x00


//--------------------- .nv.info._ZN7cutlass13device_kernelINS_4gemm6kernel13GemmUniversalIN4cute5tupleIJiiiiEEENS1_10collective13CollectiveMmaINS1_35MainloopSm100TmaUmmaWarpSpecializedILi6ELi2ELi4ENS5_IJNS4_1CILi2EEENSA_ILi1EEESC_EEEEENS5_IJNSA_ILi64EEENSA_ILi8EEENSA_ILi256EEEEEENS_10bfloat16_tENS5_IJlSC_lEEESJ_SK_NS4_8TiledMMAINS4_8MMA_AtomIJNS4_20SM100_MMA_F16BF16_SSISJ_SJ_fLi64ELi8ELNS4_4UMMA5MajorE0ELSP_0ELNSO_7ScaleInE0ELSQ_0EEEEEENS4_6LayoutINS5_IJSC_SC_SC_EEENS5_IJNSA_ILi0EEESV_SV_EEEEENS5_IJNS4_10UnderscoreESY_SY_EEEEENS4_13SM90_TMA_LOADENS4_14ComposedLayoutINS4_7SwizzleILi3ELi4ELi3EEENS4_18smem_ptr_flag_bitsILi16EEENST_INS5_IJSG_SF_EEENS5_IJSF_SC_EEEEEEEvNS4_8identityENS4_23SM90_TMA_LOAD_MULTICASTES1A_vS1B_EENS_8epilogue10collective18CollectiveEpilogueINS1E_23Sm100TmaWarpSpecializedILi2ELi1ELi4ELb1ELb0EEEJSI_NS5_IJNST_ISF_SC_EENST_ISG_SC_EEEEESJ_SK_SJ_SK_NS1E_6fusion15FusionCallbacksIS1I_NS1M_17LinearCombinationISJ_fSJ_fLNS_15FloatRoundStyleE2EEESI_S1L_JEEENS4_5SM1004TMEM4LOAD26SM100_TMEM_LOAD_16dp256b1xES11_NS12_INS13_ILi0ELi4ELi3EEES16_NST_INS5_IJSG_SG_EEENS5_IJSG_SC_EEEEEEENS4_17SM75_U32x2_LDSM_NENS4_14SM90_TMA_STOREES20_NS4_17SM90_U32x2_STSM_NENS4_39AutoVectorizingCopyWithAssumedAlignmentILi128EEEEEEvvEEEEvNT_6ParamsE --------------------------
	.section	.nv.info._ZN7cutlass13device_kernelINS_4gemm6kernel13GemmUniversalIN4cute5tupleIJiiiiEEENS1_10collective13CollectiveMmaINS1_35MainloopSm100TmaUmmaWarpSpecializedILi6ELi2ELi4ENS5_IJNS4_1CILi2EEENSA_ILi1EEESC_EEEEENS5_IJNSA_ILi64EEENSA_ILi8EEENSA_ILi256EEEEEENS_10bfloat16_tENS5_IJlSC_lEEESJ_SK_NS4_8TiledMMAINS4_8MMA_AtomIJNS4_20SM100_MMA_F16BF16_SSISJ_SJ_fLi64ELi8ELNS4_4UMMA5MajorE0ELSP_0ELNSO_7ScaleInE0ELSQ_0EEEEEENS4_6LayoutINS5_IJSC_SC_SC_EEENS5_IJNSA_ILi0EEESV_SV_EEEEENS5_IJNS4_10UnderscoreESY_SY_EEEEENS4_13SM90_TMA_LOADENS4_14ComposedLayoutINS4_7SwizzleILi3ELi4ELi3EEENS4_18smem_ptr_flag_bitsILi16EEENST_INS5_IJSG_SF_EEENS5_IJSF_SC_EEEEEEEvNS4_8identityENS4_23SM90_TMA_LOAD_MULTICASTES1A_vS1B_EENS_8epilogue10collective18CollectiveEpilogueINS1E_23Sm100TmaWarpSpecializedILi2ELi1ELi4ELb1ELb0EEEJSI_NS5_IJNST_ISF_SC_EENST_ISG_SC_EEEEESJ_SK_SJ_SK_NS1E_6fusion15FusionCallbacksIS1I_NS1M_17LinearCombinationISJ_fSJ_fLNS_15FloatRoundStyleE2EEESI_S1L_JEEENS4_5SM1004TMEM4LOAD26SM100_TMEM_LOAD_16dp256b1xES11_NS12_INS13_ILi0ELi4ELi3EEES16_NST_INS5_IJSG_SG_EEENS5_IJSG_SC_EEEEEEENS4_17SM75_U32x2_LDSM_NENS4_14SM90_TMA_STOREES20_NS4_17SM90_U32x2_STSM_NENS4_39AutoVectorizingCopyWithAssumedAlignmentILi128EEEEEEvvEEEEvNT_6ParamsE,"",@"SHT_CUDA_INFO"
	.sectionflags	@""
	.align	4


	//----- nvinfo : EIATTR_CUDA_API_VERSION
	.align		4
        /*0000*/ 	.byte	0x04, 0x37
        /*0002*/ 	.short	(.L_28 - .L_27)
.L_27:
        /*0004*/ 	.word	0x00000082


	//----- nvinfo : EIATTR_KPARAM_INFO
	.align		4
.L_28:
        /*0008*/ 	.byte	0x04, 0x17
        /*000a*/ 	.short	(.L_30 - .L_29)
.L_29:
        /*000c*/ 	.word	0x00000000
        /*0010*/ 	.short	0x0000
        /*0012*/ 	.short	0x0000
        /*0014*/ 	.byte	0x00, 0xf0, 0x01, 0x20


	//----- nvinfo : EIATTR_AT_ENTRY_FRAGMENTS
	.align		4
.L_30:
        /*0018*/ 	.byte	0x04, 0x4f
        /*001a*/ 	.short	(.L_32 - .L_31)


	//   ....[0]....
.L_31:
        /*001c*/ 	.word	0x00000006


	//----- nvinfo : EIATTR_RESERVED_SMEM_USED
	.align		4
.L_32:
        /*0020*/ 	.byte	0x01, 0x41
	.zero		2


	//----- nvinfo : EIATTR_SPARSE_MMA_MASK
	.align		4
        /*0024*/ 	.byte	0x03, 0x50
        /*0026*/ 	.short	0x0000


	//----- nvinfo : EIATTR_TCGEN05_1CTA_USED
	.align		4
        /*0028*/ 	.byte	0x01, 0x51
	.zero		2


	//----- nvinfo : EIATTR_MAXREG_COUNT
	.align		4
        /*002c*/ 	.byte	0x03, 0x1b
        /*002e*/ 	.short	0x00ff


	//----- nvinfo : EIATTR_NUM_BARRIERS
	.align		4
        /*0030*/ 	.byte	0x02, 0x4c
        /*0032*/ 	.byte	0x07
	.zero		1


	//----- nvinfo : EIATTR_EXTERNS
	.align		4
        /*0034*/ 	.byte	0x04, 0x0f
        /*0036*/ 	.short	(.L_34 - .L_33)


	//   ....[0]....
	.align		4
.L_33:
        /*0038*/ 	.word	index@(__assertfail)


	//----- nvinfo : EIATTR_MERCURY_ISA_VERSION
	.align		4
.L_34:
        /*003c*/ 	.byte	0x03, 0x5f
        /*003e*/ 	.short	0x0101


	//----- nvinfo : EIATTR_INT_WARP_WIDE_INSTR_OFFSETS
	.align		4
        /*0040*/ 	.byte	0x04, 0x31
        /*0042*/ 	.short	(.L_36 - .L_35)


	//   ....[0]....
.L_35:
        /*0044*/ 	.word	0x00004750


	//   ....[1]....
        /*0048*/ 	.word	0x00004770


	//   ....[2]....
        /*004c*/ 	.word	0x000047a0


	//   ....[3]....
        /*0050*/ 	.word	0x00005390


	//   ....[4]....
        /*0054*/ 	.word	0x000054b0


	//----- nvinfo : EIATTR_COOP_GROUP_MASK_REGIDS
	.align		4
.L_36:
        /*0058*/ 	.byte	0x04, 0x29
        /*005a*/ 	.short	(.L_38 - .L_37)


	//   ....[0]....
.L_37:
        /*005c*/ 	.word	0xffffffff


	//   ....[1]....
        /*0060*/ 	.word	0xffffffff


	//   ....[2]....
        /*0064*/ 	.word	0xffffffff


	//   ....[3]....
        /*0068*/ 	.word	0xffffffff


	//   ....[4]....
        /*006c*/ 	.word	0xffffffff


	//   ....[5]....
        /*0070*/ 	.word	0xffffffff


	//   ....[6]....
        /*0074*/ 	.word	0xffffffff


	//   ....[7]....
        /*0078*/ 	.word	0xffffffff


	//   ....[8]....
        /*007c*/ 	.word	0xffffffff


	//   ....[9]....
        /*0080*/ 	.word	0xffffffff


	//   ....[10]....
        /*0084*/ 	.word	0xffffffff


	//   ....[11]....
        /*0088*/ 	.word	0xffffffff


	//   ....[12]....
        /*008c*/ 	.word	0xffffffff


	//   ....[13]....
        /*0090*/ 	.word	0xffffffff


	//----- nvinfo : EIATTR_COOP_GROUP_INSTR_OFFSETS
	.align		4
.L_38:
        /*0094*/ 	.byte	0x04, 0x28
        /*0096*/ 	.short	(.L_40 - .L_39)


	//   ....[0]....
.L_39:
        /*0098*/ 	.word	0x00000080


	//   ....[1]....
        /*009c*/ 	.word	0x000004e0


	//   ....[2]....
        /*00a0*/ 	.word	0x000006c0


	//   ....[3]....
        /*00a4*/ 	.word	0x00000820


	//   ....[4]....
        /*00a8*/ 	.word	0x00000920


	//   ....[5]....
        /*00ac*/ 	.word	0x00000a90


	//   ....[6]....
        /*00b0*/ 	.word	0x00000c30


	//   ....[7]....
        /*00b4*/ 	.word	0x00000de0


	//   ....[8]....
        /*00b8*/ 	.word	0x000024a0


	//   ....[9]....
        /*00bc*/ 	.word	0x00003480


	//   ....[10]....
        /*00c0*/ 	.word	0x00003690


	//   ....[11]....
        /*00c4*/ 	.word	0x000036c0


	//   ....[12]....
        /*00c8*/ 	.word	0x00004620


	//   ....[13]....
        /*00cc*/ 	.word	0x00004860


	//----- nvinfo : EIATTR_VRC_CTA_INIT_COUNT
	.align		4
.L_40:
        /*00d0*/ 	.byte	0x02, 0x4a
        /*00d2*/ 	.byte	0x80
	.zero		1


	//----- nvinfo : EIATTR_SYSCALL_OFFSETS
	.align		4
        /*00d4*/ 	.byte	0x04, 0x46
        /*00d6*/ 	.short	(.L_42 - .L_41)


	//   ....[0]....
.L_41:
        /*00d8*/ 	.word	0x00006710


	//----- nvinfo : EIATTR_MBARRIER_INSTR_OFFSETS
	.align		4
.L_42:
        /*00dc*/ 	.byte	0x04, 0x39
        /*00de*/ 	.short	(.L_44 - .L_43)


	//   ....[0]....
.L_43:
        /*00e0*/ 	.word	0x000005f0
        /*00e4*/ 	.word	0x000000ff
        /*00e8*/ 	.word	0x00000000
        /*00ec*/ 	.short	0x0100
        /*00ee*/ 	.byte	0x04
	.zero		1


	//   ....[1]....
        /*00f0*/ 	.word	0x00000600
        /*00f4*/ 	.word	0x000000ff
        /*00f8*/ 	.word	0x00000030
        /*00fc*/ 	.short	0x0100
        /*00fe*/ 	.byte	0x04
	.zero		1


	//   ....[2]....
        /*0100*/ 	.word	0x00000610
        /*0104*/ 	.word	0x000000ff
        /*0108*/ 	.word	0x00000008
        /*010c*/ 	.short	0x0100
        /*010e*/ 	.byte	0x04
	.zero		1


	//   ....[3]....
        /*0110*/ 	.word	0x00000620
        /*0114*/ 	.word	0x000000ff
        /*0118*/ 	.word	0x00000038
        /*011c*/ 	.short	0x0100
        /*011e*/ 	.byte	0x04
	.zero		1


	//   ....[4]....
        /*0120*/ 	.word	0x00000630
        /*0124*/ 	.word	0x000000ff
        /*0128*/ 	.word	0x00000010
        /*012c*/ 	.short	0x0100
        /*012e*/ 	.byte	0x04
	.zero		1


	//   ....[5]....
        /*0130*/ 	.word	0x00000640
        /*0134*/ 	.word	0x000000ff
        /*0138*/ 	.word	0x00000040
        /*013c*/ 	.short	0x0100
        /*013e*/ 	.byte	0x04
	.zero		1


	//   ....[6]....
        /*0140*/ 	.word	0x00000650
        /*0144*/ 	.word	0x000000ff
        /*0148*/ 	.word	0x00000018
        /*014c*/ 	.short	0x0100
        /*014e*/ 	.byte	0x04
	.zero		1


	//   ....[7]....
        /*0150*/ 	.word	0x00000660
        /*0154*/ 	.word	0x000000ff
        /*0158*/ 	.word	0x00000048
        /*015c*/ 	.short	0x0100
        /*015e*/ 	.byte	0x04
	.zero		1


	//   ....[8]....
        /*0160*/ 	.word	0x00000670
        /*0164*/ 	.word	0x000000ff
        /*0168*/ 	.word	0x00000020
        /*016c*/ 	.short	0x0100
        /*016e*/ 	.byte	0x04
	.zero		1


	//   ....[9]....
        /*0170*/ 	.word	0x00000680
        /*0174*/ 	.word	0x000000ff
        /*0178*/ 	.word	0x00000050
        /*017c*/ 	.short	0x0100
        /*017e*/ 	.byte	0x04
	.zero		1


	//   ....[10]....
        /*0180*/ 	.word	0x00000690
        /*0184*/ 	.word	0x000000ff
        /*0188*/ 	.word	0x00000028
        /*018c*/ 	.short	0x0100
        /*018e*/ 	.byte	0x04
	.zero		1


	//   ....[11]....
        /*0190*/ 	.word	0x000006a0
        /*0194*/ 	.word	0x000000ff
        /*0198*/ 	.word	0x00000058
        /*019c*/ 	.short	0x0100
        /*019e*/ 	.byte	0x04
	.zero		1


	//   ....[12]....
        /*01a0*/ 	.word	0x000007d0
        /*01a4*/ 	.word	0x000000ff
        /*01a8*/ 	.word	0x00000060
        /*01ac*/ 	.short	0x0100
        /*01ae*/ 	.byte	0x04
	.zero		1


	//   ....[13]....
        /*01b0*/ 	.word	0x000007e0
        /*01b4*/ 	.word	0x000000ff
        /*01b8*/ 	.word	0x00000070
        /*01bc*/ 	.short	0x0100
        /*01be*/ 	.byte	0x04
	.zero		1


	//   ....[14]....
        /*01c0*/ 	.word	0x000007f0
        /*01c4*/ 	.word	0x000000ff
        /*01c8*/ 	.word	0x00000068
        /*01cc*/ 	.short	0x0100
        /*01ce*/ 	.byte	0x04
	.zero		1


	//   ....[15]....
        /*01d0*/ 	.word	0x00000800
        /*01d4*/ 	.word	0x000000ff
        /*01d8*/ 	.word	0x00000078
        /*01dc*/ 	.short	0x0100
        /*01de*/ 	.byte	0x04
	.zero		1


	//   ....[16]....
        /*01e0*/ 	.word	0x000008f0
        /*01e4*/ 	.word	0x000000ff
        /*01e8*/ 	.word	0x00000080
        /*01ec*/ 	.short	0x0100
        /*01ee*/ 	.byte	0x04
	.zero		1


	//   ....[17]....
        /*01f0*/ 	.word	0x00000900
        /*01f4*/ 	.word	0x000000ff
        /*01f8*/ 	.word	0x00000088
        /*01fc*/ 	.short	0x0100
        /*01fe*/ 	.byte	0x04
	.zero		1


	//   ....[18]....
        /*0200*/ 	.word	0x00000a40
        /*0204*/ 	.word	0x000000ff
        /*0208*/ 	.word	0x00000090
        /*020c*/ 	.short	0x0100
        /*020e*/ 	.byte	0x04
	.zero		1


	//   ....[19]....
        /*0210*/ 	.word	0x00000a50
        /*0214*/ 	.word	0x000000ff
        /*0218*/ 	.word	0x000000a0
        /*021c*/ 	.short	0x0100
        /*021e*/ 	.byte	0x04
	.zero		1


	//   ....[20]....
        /*0220*/ 	.word	0x00000a60
        /*0224*/ 	.word	0x000000ff
        /*0228*/ 	.word	0x00000098
        /*022c*/ 	.short	0x0100
        /*022e*/ 	.byte	0x04
	.zero		1


	//   ....[21]....
        /*0230*/ 	.word	0x00000a70
        /*0234*/ 	.word	0x000000ff
        /*0238*/ 	.word	0x000000a8
        /*023c*/ 	.short	0x0100
        /*023e*/ 	.byte	0x04
	.zero		1


	//   ....[22]....
        /*0240*/ 	.word	0x00000ba0
        /*0244*/ 	.word	0x000000ff
        /*0248*/ 	.word	0x000000b0
        /*024c*/ 	.short	0x0100
        /*024e*/ 	.byte	0x04
	.zero		1


	//   ....[23]....
        /*0250*/ 	.word	0x00000bb0
        /*0254*/ 	.word	0x000000ff
        /*0258*/ 	.word	0x000000d0
        /*025c*/ 	.short	0x0100
        /*025e*/ 	.byte	0x04
	.zero		1


	//   ....[24]....
        /*0260*/ 	.word	0x00000bc0
        /*0264*/ 	.word	0x000000ff
        /*0268*/ 	.word	0x000000b8
        /*026c*/ 	.short	0x0100
        /*026e*/ 	.byte	0x04
	.zero		1


	//   ....[25]....
        /*0270*/ 	.word	0x00000bd0
        /*0274*/ 	.word	0x000000ff
        /*0278*/ 	.word	0x000000d8
        /*027c*/ 	.short	0x0100
        /*027e*/ 	.byte	0x04
	.zero		1


	//   ....[26]....
        /*0280*/ 	.word	0x00000be0
        /*0284*/ 	.word	0x000000ff
        /*0288*/ 	.word	0x000000c0
        /*028c*/ 	.short	0x0100
        /*028e*/ 	.byte	0x04
	.zero		1


	//   ....[27]....
        /*0290*/ 	.word	0x00000bf0
        /*0294*/ 	.word	0x000000ff
        /*0298*/ 	.word	0x000000e0
        /*029c*/ 	.short	0x0100
        /*029e*/ 	.byte	0x04
	.zero		1


	//   ....[28]....
        /*02a0*/ 	.word	0x00000c00
        /*02a4*/ 	.word	0x000000ff
        /*02a8*/ 	.word	0x000000c8
        /*02ac*/ 	.short	0x0100
        /*02ae*/ 	.byte	0x04
	.zero		1


	//   ....[29]....
        /*02b0*/ 	.word	0x00000c10
        /*02b4*/ 	.word	0x000000ff
        /*02b8*/ 	.word	0x000000e8
        /*02bc*/ 	.short	0x0100
        /*02be*/ 	.byte	0x04
	.zero		1


	//   ....[30]....
        /*02c0*/ 	.word	0x00000d00
        /*02c4*/ 	.word	0x000000ff
        /*02c8*/ 	.word	0x000000f0
        /*02cc*/ 	.short	0x0100
        /*02ce*/ 	.byte	0x04
	.zero		1


	//   ....[31]....
        /*02d0*/ 	.word	0x00000d10
        /*02d4*/ 	.word	0x000000ff
        /*02d8*/ 	.word	0x00000100
        /*02dc*/ 	.short	0x0100
        /*02de*/ 	.byte	0x04
	.zero		1


	//   ....[32]....
        /*02e0*/ 	.word	0x00000d20
        /*02e4*/ 	.word	0x000000ff
        /*02e8*/ 	.word	0x000000f8
        /*02ec*/ 	.short	0x0100
        /*02ee*/ 	.byte	0x04
	.zero		1


	//   ....[33]....
        /*02f0*/ 	.word	0x00000d30
        /*02f4*/ 	.word	0x000000ff
        /*02f8*/ 	.word	0x00000108
        /*02fc*/ 	.short	0x0100
        /*02fe*/ 	.byte	0x04
	.zero		1


	//   ....[34]....
        /*0300*/ 	.word	0x00001860
        /*0304*/ 	.word	0x00000003
        /*0308*/ 	.word	0x00000100
        /*030c*/ 	.short	0x010a
        /*030e*/ 	.byte	0xff
	.zero		1


	//   ....[35]....
        /*0310*/ 	.word	0x00001890
        /*0314*/ 	.word	0x00000003
        /*0318*/ 	.word	0x000000f0
        /*031c*/ 	.short	0x0101
        /*031e*/ 	.byte	0xff
	.zero		1


	//   ....[36]....
        /*0320*/ 	.word	0x00001960
        /*0324*/ 	.word	0x000000ff
        /*0328*/ 	.word	0x00000030
        /*032c*/ 	.short	0x010a
        /*032e*/ 	.byte	0x04
	.zero		1


	//   ....[37]....
        /*0330*/ 	.word	0x000019e0
        /*0334*/ 	.word	0x000000ff
        /*0338*/ 	.word	0x00000030
        /*033c*/ 	.short	0x010a
        /*033e*/ 	.byte	0x39
	.zero		1


	//   ....[38]....
        /*0340*/ 	.word	0x00001b20
        /*0344*/ 	.word	0x000000ff
        /*0348*/ 	.word	0x00000030
        /*034c*/ 	.short	0x010a
        /*034e*/ 	.byte	0x04
	.zero		1


	//   ....[39]....
        /*0350*/ 	.word	0x00001f00
        /*0354*/ 	.word	0x000000ff
        /*0358*/ 	.word	0x00000088
        /*035c*/ 	.short	0x0101
        /*035e*/ 	.byte	0x15
	.zero		1


	//   ....[40]....
        /*0360*/ 	.word	0x00001f20
        /*0364*/ 	.word	0x000000ff
        /*0368*/ 	.word	0x00000030
        /*036c*/ 	.short	0x010a
        /*036e*/ 	.byte	0x04
	.zero		1


	//   ....[41]....
        /*0370*/ 	.word	0x00001fa0
        /*0374*/ 	.word	0x000000ff
        /*0378*/ 	.word	0x00000030
        /*037c*/ 	.short	0x010a
        /*037e*/ 	.byte	0x39
	.zero		1


	//   ....[42]....
        /*0380*/ 	.word	0x000020e0
        /*0384*/ 	.word	0x000000ff
        /*0388*/ 	.word	0x00000030
        /*038c*/ 	.short	0x010a
        /*038e*/ 	.byte	0x04
	.zero		1


	//   ....[43]....
        /*0390*/ 	.word	0x000024d0
        /*0394*/ 	.word	0x00000003
        /*0398*/ 	.word	0x00000090
        /*039c*/ 	.short	0x010a
        /*039e*/ 	.byte	0xff
	.zero		1


	//   ....[44]....
        /*03a0*/ 	.word	0x00002620
        /*03a4*/ 	.word	0x00000000
        /*03a8*/ 	.word	0x00000000
        /*03ac*/ 	.short	0x0101
        /*03ae*/ 	.byte	0xff
	.zero		1


	//   ....[45]....
        /*03b0*/ 	.word	0x00002be0
        /*03b4*/ 	.word	0x000000ff
        /*03b8*/ 	.word	0x00000000
        /*03bc*/ 	.short	0x010a
        /*03be*/ 	.byte	0x04
	.zero		1


	//   ....[46]....
        /*03c0*/ 	.word	0x00002c70
        /*03c4*/ 	.word	0x000000ff
        /*03c8*/ 	.word	0x00000000
        /*03cc*/ 	.short	0x010a
        /*03ce*/ 	.byte	0x05
	.zero		1


	//   ....[47]....
        /*03d0*/ 	.word	0x00002d00
        /*03d4*/ 	.word	0x000000ff
        /*03d8*/ 	.word	0x00000000
        /*03dc*/ 	.short	0x010a
        /*03de*/ 	.byte	0x05
	.zero		1


	//   ....[48]....
        /*03e0*/ 	.word	0x00002d90
        /*03e4*/ 	.word	0x000000ff
        /*03e8*/ 	.word	0x00000000
        /*03ec*/ 	.short	0x010a
        /*03ee*/ 	.byte	0x05
	.zero		1


	//   ....[49]....
        /*03f0*/ 	.word	0x00002e20
        /*03f4*/ 	.word	0x000000ff
        /*03f8*/ 	.word	0x00000000
        /*03fc*/ 	.short	0x010a
        /*03fe*/ 	.byte	0x05
	.zero		1


	//   ....[50]....
        /*0400*/ 	.word	0x00002ec0
        /*0404*/ 	.word	0x00000000
        /*0408*/ 	.word	0x00000000
        /*040c*/ 	.short	0x010a
        /*040e*/ 	.byte	0xff
	.zero		1


	//   ....[51]....
        /*0410*/ 	.word	0x00002fe0
        /*0414*/ 	.word	0x00000002
        /*0418*/ 	.word	0x000000f0
        /*041c*/ 	.short	0x010a
        /*041e*/ 	.byte	0xff
	.zero		1


	//   ....[52]....
        /*0420*/ 	.word	0x00003040
        /*0424*/ 	.word	0x00000004
        /*0428*/ 	.word	0x00000000
        /*042c*/ 	.short	0x0101
        /*042e*/ 	.byte	0xff
	.zero		1


	//   ....[53]....
        /*0430*/ 	.word	0x00003060
        /*0434*/ 	.word	0x000000ff
        /*0438*/ 	.word	0x000000a0
        /*043c*/ 	.short	0x010a
        /*043e*/ 	.byte	0x04
	.zero		1


	//   ....[54]....
        /*0440*/ 	.word	0x00003180
        /*0444*/ 	.word	0x00000002
        /*0448*/ 	.word	0x00000090
        /*044c*/ 	.short	0x010a
        /*044e*/ 	.byte	0xff
	.zero		1


	//   ....[55]....
        /*0450*/ 	.word	0x00003290
        /*0454*/ 	.word	0x00000002
        /*0458*/ 	.word	0x00000000
        /*045c*/ 	.short	0x0101
        /*045e*/ 	.byte	0xff
	.zero		1


	//   ....[56]....
        /*0460*/ 	.word	0x00003320
        /*0464*/ 	.word	0x000000ff
        /*0468*/ 	.word	0x000000a0
        /*046c*/ 	.short	0x0106
        /*046e*/ 	.byte	0x04
	.zero		1


	//   ....[57]....
        /*0470*/ 	.word	0x00003340
        /*0474*/ 	.word	0x000000ff
        /*0478*/ 	.word	0x000000a0
        /*047c*/ 	.short	0x010a
        /*047e*/ 	.byte	0x04
	.zero		1


	//   ....[58]....
        /*0480*/ 	.word	0x000033d0
        /*0484*/ 	.word	0x000000ff
        /*0488*/ 	.word	0x000000a0
        /*048c*/ 	.short	0x0106
        /*048e*/ 	.byte	0x07
	.zero		1


	//   ....[59]....
        /*0490*/ 	.word	0x00003410
        /*0494*/ 	.word	0x00000000
        /*0498*/ 	.word	0x000000a0
        /*049c*/ 	.short	0x010a
        /*049e*/ 	.byte	0xff
	.zero		1


	//   ....[60]....
        /*04a0*/ 	.word	0x00003930
        /*04a4*/ 	.word	0x00000000
        /*04a8*/ 	.word	0x00000090
        /*04ac*/ 	.short	0x010a
        /*04ae*/ 	.byte	0xff
	.zero		1


	//   ....[61]....
        /*04b0*/ 	.word	0x00003a50
        /*04b4*/ 	.word	0x00000003
        /*04b8*/ 	.word	0x00000000
        /*04bc*/ 	.short	0x0101
        /*04be*/ 	.byte	0xff
	.zero		1


	//   ....[62]....
        /*04c0*/ 	.word	0x00003a60
        /*04c4*/ 	.word	0x000000ff
        /*04c8*/ 	.word	0x00000000
        /*04cc*/ 	.short	0x010a
        /*04ce*/ 	.byte	0x04
	.zero		1


	//   ....[63]....
        /*04d0*/ 	.word	0x00003ab0
        /*04d4*/ 	.word	0x000000ff
        /*04d8*/ 	.word	0x000000d0
        /*04dc*/ 	.short	0x010a
        /*04de*/ 	.byte	0x05
	.zero		1


	//   ....[64]....
        /*04e0*/ 	.word	0x00003bc0
        /*04e4*/ 	.word	0x000000ff
        /*04e8*/ 	.word	0x00000000
        /*04ec*/ 	.short	0x010a
        /*04ee*/ 	.byte	0x05
	.zero		1


	//   ....[65]....
        /*04f0*/ 	.word	0x00003d10
        /*04f4*/ 	.word	0x000000ff
        /*04f8*/ 	.word	0x00000000
        /*04fc*/ 	.short	0x010a
        /*04fe*/ 	.byte	0x07
	.zero		1


	//   ....[66]....
        /*0500*/ 	.word	0x00004450
        /*0504*/ 	.word	0x000000ff
        /*0508*/ 	.word	0x00000000
        /*050c*/ 	.short	0x010a
        /*050e*/ 	.byte	0x04
	.zero		1


	//   ....[67]....
        /*0510*/ 	.word	0x000044e0
        /*0514*/ 	.word	0x000000ff
        /*0518*/ 	.word	0x00000000
        /*051c*/ 	.short	0x010a
        /*051e*/ 	.byte	0x05
	.zero		1


	//   ....[68]....
        /*0520*/ 	.word	0x00004570
        /*0524*/ 	.word	0x000000ff
        /*0528*/ 	.word	0x00000000
        /*052c*/ 	.short	0x010a
        /*052e*/ 	.byte	0x05
	.zero		1


	//   ....[69]....
        /*0530*/ 	.word	0x00004600
        /*0534*/ 	.word	0x000000ff
        /*0538*/ 	.word	0x00000000
        /*053c*/ 	.short	0x010a
        /*053e*/ 	.byte	0x04
	.zero		1


	//   ....[70]....
        /*0540*/ 	.word	0x00004af0
        /*0544*/ 	.word	0x00000003
        /*0548*/ 	.word	0x00000090
        /*054c*/ 	.short	0x010a
        /*054e*/ 	.byte	0xff
	.zero		1


	//   ....[71]....
        /*0550*/ 	.word	0x00004c60
        /*0554*/ 	.word	0x00000000
        /*0558*/ 	.word	0x00000000
        /*055c*/ 	.short	0x0101
        /*055e*/ 	.byte	0xff
	.zero		1


	//   ....[72]....
        /*0560*/ 	.word	0x00005110
        /*0564*/ 	.word	0x000000ff
        /*0568*/ 	.word	0x00000088
        /*056c*/ 	.short	0x010a
        /*056e*/ 	.byte	0x18
	.zero		1


	//   ....[73]....
        /*0570*/ 	.word	0x000052e0
        /*0574*/ 	.word	0x000000ff
        /*0578*/ 	.word	0x00000070
        /*057c*/ 	.short	0x010a
        /*057e*/ 	.byte	0x04
	.zero		1


	//   ....[74]....
        /*0580*/ 	.word	0x00005550
        /*0584*/ 	.word	0x000000ff
        /*0588*/ 	.word	0x00000060
        /*058c*/ 	.short	0x010b
        /*058e*/ 	.byte	0x04
	.zero		1


	//   ....[75]....
        /*0590*/ 	.word	0x00005560
        /*0594*/ 	.word	0x000000ff
        /*0598*/ 	.word	0x00000000
        /*059c*/ 	.short	0x0101
        /*059e*/ 	.byte	0x05
	.zero		1


	//   ....[76]....
        /*05a0*/ 	.word	0x000055b0
        /*05a4*/ 	.word	0x000000ff
        /*05a8*/ 	.word	0x00000000
        /*05ac*/ 	.short	0x010a
        /*05ae*/ 	.byte	0x04
	.zero		1


	//   ....[77]....
        /*05b0*/ 	.word	0x00005650
        /*05b4*/ 	.word	0x00000000
        /*05b8*/ 	.word	0x00000000
        /*05bc*/ 	.short	0x010a
        /*05be*/ 	.byte	0xff
	.zero		1


	//   ....[78]....
        /*05c0*/ 	.word	0x00005930
        /*05c4*/ 	.word	0x00000000
        /*05c8*/ 	.word	0x00000090
        /*05cc*/ 	.short	0x010a
        /*05ce*/ 	.byte	0xff
	.zero		1


	//   ....[79]....
        /*05d0*/ 	.word	0x00005a00
        /*05d4*/ 	.word	0x00000000
        /*05d8*/ 	.word	0x00000000
        /*05dc*/ 	.short	0x0101
        /*05de*/ 	.byte	0xff
	.zero		1


	//   ....[80]....
        /*05e0*/ 	.word	0x00006420
        /*05e4*/ 	.word	0x000000ff
        /*05e8*/ 	.word	0x00000060
        /*05ec*/ 	.short	0x010a
        /*05ee*/ 	.byte	0x04
	.zero		1


	//   ....[81]....
        /*05f0*/ 	.word	0x00006430
        /*05f4*/ 	.word	0x000000ff
        /*05f8*/ 	.word	0x000000b0
        /*05fc*/ 	.short	0x010a
        /*05fe*/ 	.byte	0x2c
	.zero		1


	//   ....[82]....
        /*0600*/ 	.word	0x000064c0
        /*0604*/ 	.word	0x000000ff
        /*0608*/ 	.word	0x00000060
        /*060c*/ 	.short	0x010a
        /*060e*/ 	.byte	0x04
	.zero		1


	//   ....[83]....
        /*0610*/ 	.word	0x000065f0
        /*0614*/ 	.word	0x000000ff
        /*0618*/ 	.word	0x000000b0
        /*061c*/ 	.short	0x010a
        /*061e*/ 	.byte	0x2c
	.zero		1


	//   ....[84]....
        /*0620*/ 	.word	0x000068b0
        /*0624*/ 	.word	0x000000ff
        /*0628*/ 	.word	0x00000000
        /*062c*/ 	.short	0x0101
        /*062e*/ 	.byte	0x04
	.zero		1


	//   ....[85]....
        /*0630*/ 	.word	0x00006ad0
        /*0634*/ 	.word	0x000000ff
        /*0638*/ 	.word	0x00000000
        /*063c*/ 	.short	0x0101
        /*063e*/ 	.byte	0x04
	.zero		1


	//   ....[86]....
        /*0640*/ 	.word	0x00006da0
        /*0644*/ 	.word	0x00000003
        /*0648*/ 	.word	0x00000100
        /*064c*/ 	.short	0x010a
        /*064e*/ 	.byte	0xff
	.zero		1


	//   ....[87]....
        /*0650*/ 	.word	0x00006e00
        /*0654*/ 	.word	0x00000000
        /*0658*/ 	.word	0x00000030
        /*065c*/ 	.short	0x010a
        /*065e*/ 	.byte	0xff
	.zero		1


	//   ....[88]....
        /*0660*/ 	.word	0x00006e60
        /*0664*/ 	.word	0x00000000
        /*0668*/ 	.word	0x00000030
        /*066c*/ 	.short	0x010a
        /*066e*/ 	.byte	0xff
	.zero		1


	//   ....[89]....
        /*0670*/ 	.word	0x00006eb0
        /*0674*/ 	.word	0x00000003
        /*0678*/ 	.word	0x00000090
        /*067c*/ 	.short	0x010a
        /*067e*/ 	.byte	0xff
	.zero		1


	//   ....[90]....
        /*0680*/ 	.word	0x00006f10
        /*0684*/ 	.word	0x00000000
        /*0688*/ 	.word	0x00000000
        /*068c*/ 	.short	0x010a
        /*068e*/ 	.byte	0xff
	.zero		1


	//   ....[91]....
        /*0690*/ 	.word	0x00006f70
        /*0694*/ 	.word	0x00000000
        /*0698*/ 	.word	0x00000000
        /*069c*/ 	.short	0x010a
        /*069e*/ 	.byte	0xff
	.zero		1


	//   ....[92]....
        /*06a0*/ 	.word	0x00006fd0
        /*06a4*/ 	.word	0x00000000
        /*06a8*/ 	.word	0x00000000
        /*06ac*/ 	.short	0x010a
        /*06ae*/ 	.byte	0xff
	.zero		1


	//   ....[93]....
        /*06b0*/ 	.word	0x00007030
        /*06b4*/ 	.word	0x00000000
        /*06b8*/ 	.word	0x00000000
        /*06bc*/ 	.short	0x010a
        /*06be*/ 	.byte	0xff
	.zero		1


	//   ....[94]....
        /*06c0*/ 	.word	0x00007090
        /*06c4*/ 	.word	0x00000000
        /*06c8*/ 	.word	0x00000000
        /*06cc*/ 	.short	0x010a
        /*06ce*/ 	.byte	0xff
	.zero		1


	//   ....[95]....
        /*06d0*/ 	.word	0x000070e0
        /*06d4*/ 	.word	0x00000002
        /*06d8*/ 	.word	0x000000f0
        /*06dc*/ 	.short	0x010a
        /*06de*/ 	.byte	0xff
	.zero		1


	//   ....[96]....
        /*06e0*/ 	.word	0x00007140
        /*06e4*/ 	.word	0x00000002
        /*06e8*/ 	.word	0x000000a0
        /*06ec*/ 	.short	0x010a
        /*06ee*/ 	.byte	0xff
	.zero		1


	//   ....[97]....
        /*06f0*/ 	.word	0x00007190
        /*06f4*/ 	.word	0x00000002
        /*06f8*/ 	.word	0x00000090
        /*06fc*/ 	.short	0x010a
        /*06fe*/ 	.byte	0xff
	.zero		1


	//   ....[98]....
        /*0700*/ 	.word	0x000071f0
        /*0704*/ 	.word	0x00000000
        /*0708*/ 	.word	0x000000a0
        /*070c*/ 	.short	0x010a
        /*070e*/ 	.byte	0xff
	.zero		1


	//   ....[99]....
        /*0710*/ 	.word	0x00007240
        /*0714*/ 	.word	0x00000000
        /*0718*/ 	.word	0x00000090
        /*071c*/ 	.short	0x010a
        /*071e*/ 	.byte	0xff
	.zero		1


	//   ....[100]....
        /*0720*/ 	.word	0x000072b0
        /*0724*/ 	.word	0x00000003
        /*0728*/ 	.word	0x000000d0
        /*072c*/ 	.short	0x010a
        /*072e*/ 	.byte	0xff
	.zero		1


	//   ....[101]....
        /*0730*/ 	.word	0x00007310
        /*0734*/ 	.word	0x00000000
        /*0738*/ 	.word	0x00000000
        /*073c*/ 	.short	0x010a
        /*073e*/ 	.byte	0xff
	.zero		1


	//   ....[102]....
        /*0740*/ 	.word	0x00007370
        /*0744*/ 	.word	0x00000000
        /*0748*/ 	.word	0x00000000
        /*074c*/ 	.short	0x010a
        /*074e*/ 	.byte	0xff
	.zero		1


	//   ....[103]....
        /*0750*/ 	.word	0x000073d0
        /*0754*/ 	.word	0x00000000
        /*0758*/ 	.word	0x00000000
        /*075c*/ 	.short	0x010a
        /*075e*/ 	.byte	0xff
	.zero		1


	//   ....[104]....
        /*0760*/ 	.word	0x00007430
        /*0764*/ 	.word	0x00000000
        /*0768*/ 	.word	0x00000000
        /*076c*/ 	.short	0x010a
        /*076e*/ 	.byte	0xff
	.zero		1


	//   ....[105]....
        /*0770*/ 	.word	0x00007490
        /*0774*/ 	.word	0x00000000
        /*0778*/ 	.word	0x00000000
        /*077c*/ 	.short	0x010a
        /*077e*/ 	.byte	0xff
	.zero		1


	//   ....[106]....
        /*0780*/ 	.word	0x000074e0
        /*0784*/ 	.word	0x00000003
        /*0788*/ 	.word	0x00000090
        /*078c*/ 	.short	0x010a
        /*078e*/ 	.byte	0xff
	.zero		1


	//   ....[107]....
        /*0790*/ 	.word	0x00007540
        /*0794*/ 	.word	0x00000000
        /*0798*/ 	.word	0x00000088
        /*079c*/ 	.short	0x010a
        /*079e*/ 	.byte	0xff
	.zero		1


	//   ....[108]....
        /*07a0*/ 	.word	0x000075a0
        /*07a4*/ 	.word	0x00000003
        /*07a8*/ 	.word	0x00000070
        /*07ac*/ 	.short	0x010a
        /*07ae*/ 	.byte	0xff
	.zero		1


	//   ....[109]....
        /*07b0*/ 	.word	0x00007600
        /*07b4*/ 	.word	0x00000000
        /*07b8*/ 	.word	0x00000000
        /*07bc*/ 	.short	0x010a
        /*07be*/ 	.byte	0xff
	.zero		1


	//   ....[110]....
        /*07c0*/ 	.word	0x00007650
        /*07c4*/ 	.word	0x00000000
        /*07c8*/ 	.word	0x00000090
        /*07cc*/ 	.short	0x010a
        /*07ce*/ 	.byte	0xff
	.zero		1


	//   ....[111]....
        /*07d0*/ 	.word	0x000076b0
        /*07d4*/ 	.word	0x00000000
        /*07d8*/ 	.word	0x00000060
        /*07dc*/ 	.short	0x010a
        /*07de*/ 	.byte	0xff
	.zero		1


	//   ....[112]....
        /*07e0*/ 	.word	0x00007710
        /*07e4*/ 	.word	0x00000003
        /*07e8*/ 	.word	0x000000b0
        /*07ec*/ 	.short	0x010a
        /*07ee*/ 	.byte	0xff
	.zero		1


	//----- nvinfo : EIATTR_NUM_MBARRIERS
	.align		4
.L_44:
        /*07f0*/ 	.byte	0x03, 0x38
        /*07f2*/ 	.short	0x0022


	//----- nvinfo : EIATTR_EXIT_INSTR_OFFSETS
	.align		4
        /*07f4*/ 	.byte	0x04, 0x1c
        /*07f6*/ 	.short	(.L_46 - .L_45)


	//   ....[0]....
.L_45:
        /*07f8*/ 	.word	0x00002ef0


	//   ....[1]....
        /*07fc*/ 	.word	0x000033e0


	//   ....[2]....
        /*0800*/ 	.word	0x00003440


	//   ....[3]....
        /*0804*/ 	.word	0x00004870


	//   ....[4]....
        /*0808*/ 	.word	0x00005680


	//   ....[5]....
        /*080c*/ 	.word	0x000056c0


	//   ....[6]....
        /*0810*/ 	.word	0x00006cd0


	//   ....[7]....
        /*0814*/ 	.word	0x00006d40


	//   ....[8]....
        /*0818*/ 	.word	0x00006d70


	//   ....[9]....
        /*081c*/ 	.word	0x00006d90


	//----- nvinfo : EIATTR_MAX_THREADS
	.align		4
.L_46:
        /*0820*/ 	.byte	0x04, 0x05
        /*0822*/ 	.short	(.L_48 - .L_47)
.L_47:
        /*0824*/ 	.word	0x00000100
        /*0828*/ 	.word	0x00000001
        /*082c*/ 	.word	0x00000001


	//----- nvinfo : EIATTR_CRS_STACK_SIZE
	.align		4
.L_48:
        /*0830*/ 	.byte	0x04, 0x1e
        /*0832*/ 	.short	(.L_50 - .L_49)
.L_49:
        /*0834*/ 	.word	0x00000000


	//----- nvinfo : EIATTR_CBANK_PARAM_SIZE
	.align		4
.L_50:
        /*0838*/ 	.byte	0x03, 0x19
        /*083a*/ 	.short	0x0800


	//----- nvinfo : EIATTR_PARAM_CBANK
	.align		4
        /*083c*/ 	.byte	0x04, 0x0a
        /*083e*/ 	.short	(.L_52 - .L_51)
	.align		4
.L_51:
        /*0840*/ 	.word	index@(.nv.constant0._ZN7cutlass13device_kernelINS_4gemm6kernel13GemmUniversalIN4cute5tupleIJiiiiEEENS1_10collective13CollectiveMmaINS1_35MainloopSm100TmaUmmaWarpSpecializedILi6ELi2ELi4ENS5_IJNS4_1CILi2EEENSA_ILi1EEESC_EEEEENS5_IJNSA_ILi64EEENSA_ILi8EEENSA_ILi256EEEEEENS_10bfloat16_tENS5_IJlSC_lEEESJ_SK_NS4_8TiledMMAINS4_8MMA_AtomIJNS4_20SM100_MMA_F16BF16_SSISJ_SJ_fLi64ELi8ELNS4_4UMMA5MajorE0ELSP_0ELNSO_7ScaleInE0ELSQ_0EEEEEENS4_6LayoutINS5_IJSC_SC_SC_EEENS5_IJNSA_ILi0EEESV_SV_EEEEENS5_IJNS4_10UnderscoreESY_SY_EEEEENS4_13SM90_TMA_LOADENS4_14ComposedLayoutINS4_7SwizzleILi3ELi4ELi3EEENS4_18smem_ptr_flag_bitsILi16EEENST_INS5_IJSG_SF_EEENS5_IJSF_SC_EEEEEEEvNS4_8identityENS4_23SM90_TMA_LOAD_MULTICASTES1A_vS1B_EENS_8epilogue10collective18CollectiveEpilogueINS1E_23Sm100TmaWarpSpecializedILi2ELi1ELi4ELb1ELb0EEEJSI_NS5_IJNST_ISF_SC_EENST_ISG_SC_EEEEESJ_SK_SJ_SK_NS1E_6fusion15FusionCallbacksIS1I_NS1M_17LinearCombinationISJ_fSJ_fLNS_15FloatRoundStyleE2EEESI_S1L_JEEENS4_5SM1004TMEM4LOAD26SM100_TMEM_LOAD_16dp256b1xES11_NS12_INS13_ILi0ELi4ELi3EEES16_NST_INS5_IJSG_SG_EEENS5_IJSG_SC_EEEEEEENS4_17SM75_U32x2_LDSM_NENS4_14SM90_TMA_STOREES20_NS4_17SM90_U32x2_STSM_NENS4_39AutoVectorizingCopyWithAssumedAlignmentILi128EEEEEEvvEEEEvNT_6ParamsE)
        /*0844*/ 	.short	0x0380
        /*0846*/ 	.short	0x0800


	//----- nvinfo : EIATTR_SW_WAR
	.align		4
.L_52:
        /*0848*/ 	.byte	0x04, 0x36
        /*084a*/ 	.short	(.L_54 - .L_53)
.L_53:
        /*084c*/ 	.word	0x00000008
.L_54:


//--------------------- .nv.callgraph             --------------------------
	.section	.nv.callgraph,"",@"SHT_CUDA_CALLGRAPH"
	.align	4
	.sectionentsize	8
	.align		4
        /*0000*/ 	.word	0x00000000
	.align		4
        /*0004*/ 	.word	0xffffffff
	.align		4
        /*0008*/ 	.word	index@(_ZN7cutlass13device_kernelINS_4gemm6kernel13GemmUniversalIN4cute5tupleIJiiiiEEENS1_10collective13CollectiveMmaINS1_35MainloopSm100TmaUmmaWarpSpecializedILi6ELi2ELi4ENS5_IJNS4_1CILi2EEENSA_ILi1EEESC_EEEEENS5_IJNSA_ILi64EEENSA_ILi8EEENSA_ILi256EEEEEENS_10bfloat16_tENS5_IJlSC_lEEESJ_SK_NS4_8TiledMMAINS4_8MMA_AtomIJNS4_20SM100_MMA_F16BF16_SSISJ_SJ_fLi64ELi8ELNS4_4UMMA5MajorE0ELSP_0ELNSO_7ScaleInE0ELSQ_0EEEEEENS4_6LayoutINS5_IJSC_SC_SC_EEENS5_IJNSA_ILi0EEESV_SV_EEEEENS5_IJNS4_10UnderscoreESY_SY_EEEEENS4_13SM90_TMA_LOADENS4_14ComposedLayoutINS4_7SwizzleILi3ELi4ELi3EEENS4_18smem_ptr_flag_bitsILi16EEENST_INS5_IJSG_SF_EEENS5_IJSF_SC_EEEEEEEvNS4_8identityENS4_23SM90_TMA_LOAD_MULTICASTES1A_vS1B_EENS_8epilogue10collective18CollectiveEpilogueINS1E_23Sm100TmaWarpSpecializedILi2ELi1ELi4ELb1ELb0EEEJSI_NS5_IJNST_ISF_SC_EENST_ISG_SC_EEEEESJ_SK_SJ_SK_NS1E_6fusion15FusionCallbacksIS1I_NS1M_17LinearCombinationISJ_fSJ_fLNS_15FloatRoundStyleE2EEESI_S1L_JEEENS4_5SM1004TMEM4LOAD26SM100_TMEM_LOAD_16dp256b1xES11_NS12_INS13_ILi0ELi4ELi3EEES16_NST_INS5_IJSG_SG_EEENS5_IJSG_SC_EEEEEEENS4_17SM75_U32x2_LDSM_NENS4_14SM90_TMA_STOREES20_NS4_17SM90_U32x2_STSM_NENS4_39AutoVectorizingCopyWithAssumedAlignmentILi128EEEEEEvvEEEEvNT_6ParamsE)
	.align		4
        /*000c*/ 	.word	index@(__assertfail)
	.align		4
        /*0010*/ 	.word	0x00000000
	.align		4
        /*0014*/ 	.word	0xfffffffe
	.align		4
        /*0018*/ 	.word	0x00000000
	.align		4
        /*001c*/ 	.word	0xfffffffd
	.align		4
        /*0020*/ 	.word	0x00000000
	.align		4
        /*0024*/ 	.word	0xfffffffc


//--------------------- .nv.constant4             --------------------------
	.section	.nv.constant4,"a",@progbits
	.align	8
	.align		8
.nv.constant4:
        /*0000*/ 	.dword	__assertfail
	.align		8
        /*0008*/ 	.dword	__unnamed_1
	.align		8
        /*0010*/ 	.dword	_ZN40_INTERNAL_3f2c4907_4_k_cu_0b812fae_126834cuda3std3__45__cpo5beginE
	.align		8
        /*0018*/ 	.dword	_ZN40_INTERNAL_3f2c4907_4_k_cu_0b812fae_126834cuda3std3__45__cpo3endE
	.align		8
        /*0020*/ 	.dword	_ZN40_INTERNAL_3f2c4907_4_k_cu_0b812fae_126834cuda3std3__45__cpo6cbeginE
	.align		8
        /*0028*/ 	.dword	_ZN40_INTERNAL_3f2c4907_4_k_cu_0b812fae_126834cuda3std3__45__cpo4cendE
	.align		8
        /*0030*/ 	.dword	_ZN40_INTERNAL_3f2c4907_4_k_cu_0b812fae_126834cuda3std3__442_GLOBAL__N__3f2c4907_4_k_cu_0b812fae_126836ignoreE
	.align		8
        /*0038*/ 	.dword	_ZN40_INTERNAL_3f2c4907_4_k_cu_0b812fae_126834cuda3std3__419piecewise_constructE
	.align		8
        /*0040*/ 	.dword	_ZN40_INTERNAL_3f2c4907_4_k_cu_0b812fae_126834cuda3std3__48in_placeE
	.align		8
        /*0048*/ 	.dword	_ZN40_INTERNAL_3f2c4907_4_k_cu_0b812fae_126834cuda3std6ranges3__45__cpo4swapE
	.align		8
        /*0050*/ 	.dword	_ZN40_INTERNAL_3f2c4907_4_k_cu_0b812fae_126834cuda3std6ranges3__45__cpo9iter_moveE
	.align		8
        /*0058*/ 	.dword	_ZN40_INTERNAL_3f2c4907_4_k_cu_0b812fae_126834cute7productE
	.align		8
        /*0060*/ 	.dword	_ZN40_INTERNAL_3f2c4907_4_k_cu_0b812fae_126834cute1_E
	.align		8
        /*0068*/ 	.dword	$str$25
	.align		8
        /*0070*/ 	.dword	$str$26


//--------------------- .text._ZN7cutlass13device_kernelINS_4gemm6kernel13GemmUniversalIN4cute5tupleIJiiiiEEENS1_10collective13CollectiveMmaINS1_35MainloopSm100TmaUmmaWarpSpecializedILi6ELi2ELi4ENS5_IJNS4_1CILi2EEENSA_ILi1EEESC_EEEEENS5_IJNSA_ILi64EEENSA_ILi8EEENSA_ILi256EEEEEENS_10bfloat16_tENS5_IJlSC_lEEESJ_SK_NS4_8TiledMMAINS4_8MMA_AtomIJNS4_20SM100_MMA_F16BF16_SSISJ_SJ_fLi64ELi8ELNS4_4UMMA5MajorE0ELSP_0ELNSO_7ScaleInE0ELSQ_0EEEEEENS4_6LayoutINS5_IJSC_SC_SC_EEENS5_IJNSA_ILi0EEESV_SV_EEEEENS5_IJNS4_10UnderscoreESY_SY_EEEEENS4_13SM90_TMA_LOADENS4_14ComposedLayoutINS4_7SwizzleILi3ELi4ELi3EEENS4_18smem_ptr_flag_bitsILi16EEENST_INS5_IJSG_SF_EEENS5_IJSF_SC_EEEEEEEvNS4_8identityENS4_23SM90_TMA_LOAD_MULTICASTES1A_vS1B_EENS_8epilogue10collective18CollectiveEpilogueINS1E_23Sm100TmaWarpSpecializedILi2ELi1ELi4ELb1ELb0EEEJSI_NS5_IJNST_ISF_SC_EENST_ISG_SC_EEEEESJ_SK_SJ_SK_NS1E_6fusion15FusionCallbacksIS1I_NS1M_17LinearCombinationISJ_fSJ_fLNS_15FloatRoundStyleE2EEESI_S1L_JEEENS4_5SM1004TMEM4LOAD26SM100_TMEM_LOAD_16dp256b1xES11_NS12_INS13_ILi0ELi4ELi3EEES16_NST_INS5_IJSG_SG_EEENS5_IJSG_SC_EEEEEEENS4_17SM75_U32x2_LDSM_NENS4_14SM90_TMA_STOREES20_NS4_17SM90_U32x2_STSM_NENS4_39AutoVectorizingCopyWithAssumedAlignmentILi128EEEEEEvvEEEEvNT_6ParamsE --------------------------
	.section	.text._ZN7cutlass13device_kernelINS_4gemm6kernel13GemmUniversalIN4cute5tupleIJiiiiEEENS1_10collective13CollectiveMmaINS1_35MainloopSm100TmaUmmaWarpSpecializedILi6ELi2ELi4ENS5_IJNS4_1CILi2EEENSA_ILi1EEESC_EEEEENS5_IJNSA_ILi64EEENSA_ILi8EEENSA_ILi256EEEEEENS_10bfloat16_tENS5_IJlSC_lEEESJ_SK_NS4_8TiledMMAINS4_8MMA_AtomIJNS4_20SM100_MMA_F16BF16_SSISJ_SJ_fLi64ELi8ELNS4_4UMMA5MajorE0ELSP_0ELNSO_7ScaleInE0ELSQ_0EEEEEENS4_6LayoutINS5_IJSC_SC_SC_EEENS5_IJNSA_ILi0EEESV_SV_EEEEENS5_IJNS4_10UnderscoreESY_SY_EEEEENS4_13SM90_TMA_LOADENS4_14ComposedLayoutINS4_7SwizzleILi3ELi4ELi3EEENS4_18smem_ptr_flag_bitsILi16EEENST_INS5_IJSG_SF_EEENS5_IJSF_SC_EEEEEEEvNS4_8identityENS4_23SM90_TMA_LOAD_MULTICASTES1A_vS1B_EENS_8epilogue10collective18CollectiveEpilogueINS1E_23Sm100TmaWarpSpecializedILi2ELi1ELi4ELb1ELb0EEEJSI_NS5_IJNST_ISF_SC_EENST_ISG_SC_EEEEESJ_SK_SJ_SK_NS1E_6fusion15FusionCallbacksIS1I_NS1M_17LinearCombinationISJ_fSJ_fLNS_15FloatRoundStyleE2EEESI_S1L_JEEENS4_5SM1004TMEM4LOAD26SM100_TMEM_LOAD_16dp256b1xES11_NS12_INS13_ILi0ELi4ELi3EEES16_NST_INS5_IJSG_SG_EEENS5_IJSG_SC_EEEEEEENS4_17SM75_U32x2_LDSM_NENS4_14SM90_TMA_STOREES20_NS4_17SM90_U32x2_STSM_NENS4_39AutoVectorizingCopyWithAssumedAlignmentILi128EEEEEEvvEEEEvNT_6ParamsE,"ax",@progbits
	.align	128
.text._ZN7cutlass13device_kernelINS_4gemm6kernel13GemmUniversalIN4cute5tupleIJiiiiEEENS1_10collective13CollectiveMmaINS1_35MainloopSm100TmaUmmaWarpSpecializedILi6ELi2ELi4ENS5_IJNS4_1CILi2EEENSA_ILi1EEESC_EEEEENS5_IJNSA_ILi64EEENSA_ILi8EEENSA_ILi256EEEEEENS_10bfloat16_tENS5_IJlSC_lEEESJ_SK_NS4_8TiledMMAINS4_8MMA_AtomIJNS4_20SM100_MMA_F16BF16_SSISJ_SJ_fLi64ELi8ELNS4_4UMMA5MajorE0ELSP_0ELNSO_7ScaleInE0ELSQ_0EEEEEENS4_6LayoutINS5_IJSC_SC_SC_EEENS5_IJNSA_ILi0EEESV_SV_EEEEENS5_IJNS4_10UnderscoreESY_SY_EEEEENS4_13SM90_TMA_LOADENS4_14ComposedLayoutINS4_7SwizzleILi3ELi4ELi3EEENS4_18smem_ptr_flag_bitsILi16EEENST_INS5_IJSG_SF_EEENS5_IJSF_SC_EEEEEEEvNS4_8identityENS4_23SM90_TMA_LOAD_MULTICASTES1A_vS1B_EENS_8epilogue10collective18CollectiveEpilogueINS1E_23Sm100TmaWarpSpecializedILi2ELi1ELi4ELb1ELb0EEEJSI_NS5_IJNST_ISF_SC_EENST_ISG_SC_EEEEESJ_SK_SJ_SK_NS1E_6fusion15FusionCallbacksIS1I_NS1M_17LinearCombinationISJ_fSJ_fLNS_15FloatRoundStyleE2EEESI_S1L_JEEENS4_5SM1004TMEM4LOAD26SM100_TMEM_LOAD_16dp256b1xES11_NS12_INS13_ILi0ELi4ELi3EEES16_NST_INS5_IJSG_SG_EEENS5_IJSG_SC_EEEEEEENS4_17SM75_U32x2_LDSM_NENS4_14SM90_TMA_STOREES20_NS4_17SM90_U32x2_STSM_NENS4_39AutoVectorizingCopyWithAssumedAlignmentILi128EEEEEEvvEEEEvNT_6ParamsE:
        .type           _ZN7cutlass13device_kernelINS_4gemm6kernel13GemmUniversalIN4cute5tupleIJiiiiEEENS1_10collective13CollectiveMmaINS1_35MainloopSm100TmaUmmaWarpSpecializedILi6ELi2ELi4ENS5_IJNS4_1CILi2EEENSA_ILi1EEESC_EEEEENS5_IJNSA_ILi64EEENSA_ILi8EEENSA_ILi256EEEEEENS_10bfloat16_tENS5_IJlSC_lEEESJ_SK_NS4_8TiledMMAINS4_8MMA_AtomIJNS4_20SM100_MMA_F16BF16_SSISJ_SJ_fLi64ELi8ELNS4_4UMMA5MajorE0ELSP_0ELNSO_7ScaleInE0ELSQ_0EEEEEENS4_6LayoutINS5_IJSC_SC_SC_EEENS5_IJNSA_ILi0EEESV_SV_EEEEENS5_IJNS4_10UnderscoreESY_SY_EEEEENS4_13SM90_TMA_LOADENS4_14ComposedLayoutINS4_7SwizzleILi3ELi4ELi3EEENS4_18smem_ptr_flag_bitsILi16EEENST_INS5_IJSG_SF_EEENS5_IJSF_SC_EEEEEEEvNS4_8identityENS4_23SM90_TMA_LOAD_MULTICASTES1A_vS1B_EENS_8epilogue10collective18CollectiveEpilogueINS1E_23Sm100TmaWarpSpecializedILi2ELi1ELi4ELb1ELb0EEEJSI_NS5_IJNST_ISF_SC_EENST_ISG_SC_EEEEESJ_SK_SJ_SK_NS1E_6fusion15FusionCallbacksIS1I_NS1M_17LinearCombinationISJ_fSJ_fLNS_15FloatRoundStyleE2EEESI_S1L_JEEENS4_5SM1004TMEM4LOAD26SM100_TMEM_LOAD_16dp256b1xES11_NS12_INS13_ILi0ELi4ELi3EEES16_NST_INS5_IJSG_SG_EEENS5_IJSG_SC_EEEEEEENS4_17SM75_U32x2_LDSM_NENS4_14SM90_TMA_STOREES20_NS4_17SM90_U32x2_STSM_NENS4_39AutoVectorizingCopyWithAssumedAlignmentILi128EEEEEEvvEEEEvNT_6ParamsE,@function
        .size           _ZN7cutlass13device_kernelINS_4gemm6kernel13GemmUniversalIN4cute5tupleIJiiiiEEENS1_10collective13CollectiveMmaINS1_35MainloopSm100TmaUmmaWarpSpecializedILi6ELi2ELi4ENS5_IJNS4_1CILi2EEENSA_ILi1EEESC_EEEEENS5_IJNSA_ILi64EEENSA_ILi8EEENSA_ILi256EEEEEENS_10bfloat16_tENS5_IJlSC_lEEESJ_SK_NS4_8TiledMMAINS4_8MMA_AtomIJNS4_20SM100_MMA_F16BF16_SSISJ_SJ_fLi64ELi8ELNS4_4UMMA5MajorE0ELSP_0ELNSO_7ScaleInE0ELSQ_0EEEEEENS4_6LayoutINS5_IJSC_SC_SC_EEENS5_IJNSA_ILi0EEESV_SV_EEEEENS5_IJNS4_10UnderscoreESY_SY_EEEEENS4_13SM90_TMA_LOADENS4_14ComposedLayoutINS4_7SwizzleILi3ELi4ELi3EEENS4_18smem_ptr_flag_bitsILi16EEENST_INS5_IJSG_SF_EEENS5_IJSF_SC_EEEEEEEvNS4_8identityENS4_23SM90_TMA_LOAD_MULTICASTES1A_vS1B_EENS_8epilogue10collective18CollectiveEpilogueINS1E_23Sm100TmaWarpSpecializedILi2ELi1ELi4ELb1ELb0EEEJSI_NS5_IJNST_ISF_SC_EENST_ISG_SC_EEEEESJ_SK_SJ_SK_NS1E_6fusion15FusionCallbacksIS1I_NS1M_17LinearCombinationISJ_fSJ_fLNS_15FloatRoundStyleE2EEESI_S1L_JEEENS4_5SM1004TMEM4LOAD26SM100_TMEM_LOAD_16dp256b1xES11_NS12_INS13_ILi0ELi4ELi3EEES16_NST_INS5_IJSG_SG_EEENS5_IJSG_SC_EEEEEEENS4_17SM75_U32x2_LDSM_NENS4_14SM90_TMA_STOREES20_NS4_17SM90_U32x2_STSM_NENS4_39AutoVectorizingCopyWithAssumedAlignmentILi128EEEEEEvvEEEEvNT_6ParamsE,(.L_x_151 - _ZN7cutlass13device_kernelINS_4gemm6kernel13GemmUniversalIN4cute5tupleIJiiiiEEENS1_10collective13CollectiveMmaINS1_35MainloopSm100TmaUmmaWarpSpecializedILi6ELi2ELi4ENS5_IJNS4_1CILi2EEENSA_ILi1EEESC_EEEEENS5_IJNSA_ILi64EEENSA_ILi8EEENSA_ILi256EEEEEENS_10bfloat16_tENS5_IJlSC_lEEESJ_SK_NS4_8TiledMMAINS4_8MMA_AtomIJNS4_20SM100_MMA_F16BF16_SSISJ_SJ_fLi64ELi8ELNS4_4UMMA5MajorE0ELSP_0ELNSO_7ScaleInE0ELSQ_0EEEEEENS4_6LayoutINS5_IJSC_SC_SC_EEENS5_IJNSA_ILi0EEESV_SV_EEEEENS5_IJNS4_10UnderscoreESY_SY_EEEEENS4_13SM90_TMA_LOADENS4_14ComposedLayoutINS4_7SwizzleILi3ELi4ELi3EEENS4_18smem_ptr_flag_bitsILi16EEENST_INS5_IJSG_SF_EEENS5_IJSF_SC_EEEEEEEvNS4_8identityENS4_23SM90_TMA_LOAD_MULTICASTES1A_vS1B_EENS_8epilogue10collective18CollectiveEpilogueINS1E_23Sm100TmaWarpSpecializedILi2ELi1ELi4ELb1ELb0EEEJSI_NS5_IJNST_ISF_SC_EENST_ISG_SC_EEEEESJ_SK_SJ_SK_NS1E_6fusion15FusionCallbacksIS1I_NS1M_17LinearCombinationISJ_fSJ_fLNS_15FloatRoundStyleE2EEESI_S1L_JEEENS4_5SM1004TMEM4LOAD26SM100_TMEM_LOAD_16dp256b1xES11_NS12_INS13_ILi0ELi4ELi3EEES16_NST_INS5_IJSG_SG_EEENS5_IJSG_SC_EEEEEEENS4_17SM75_U32x2_LDSM_NENS4_14SM90_TMA_STOREES20_NS4_17SM90_U32x2_STSM_NENS4_39AutoVectorizingCopyWithAssumedAlignmentILi128EEEEEEvvEEEEvNT_6ParamsE)
        .other          _ZN7cutlass13device_kernelINS_4gemm6kernel13GemmUniversalIN4cute5tupleIJiiiiEEENS1_10collective13CollectiveMmaINS1_35MainloopSm100TmaUmmaWarpSpecializedILi6ELi2ELi4ENS5_IJNS4_1CILi2EEENSA_ILi1EEESC_EEEEENS5_IJNSA_ILi64EEENSA_ILi8EEENSA_ILi256EEEEEENS_10bfloat16_tENS5_IJlSC_lEEESJ_SK_NS4_8TiledMMAINS4_8MMA_AtomIJNS4_20SM100_MMA_F16BF16_SSISJ_SJ_fLi64ELi8ELNS4_4UMMA5MajorE0ELSP_0ELNSO_7ScaleInE0ELSQ_0EEEEEENS4_6LayoutINS5_IJSC_SC_SC_EEENS5_IJNSA_ILi0EEESV_SV_EEEEENS5_IJNS4_10UnderscoreESY_SY_EEEEENS4_13SM90_TMA_LOADENS4_14ComposedLayoutINS4_7SwizzleILi3ELi4ELi3EEENS4_18smem_ptr_flag_bitsILi16EEENST_INS5_IJSG_SF_EEENS5_IJSF_SC_EEEEEEEvNS4_8identityENS4_23SM90_TMA_LOAD_MULTICASTES1A_vS1B_EENS_8epilogue10collective18CollectiveEpilogueINS1E_23Sm100TmaWarpSpecializedILi2ELi1ELi4ELb1ELb0EEEJSI_NS5_IJNST_ISF_SC_EENST_ISG_SC_EEEEESJ_SK_SJ_SK_NS1E_6fusion15FusionCallbacksIS1I_NS1M_17LinearCombinationISJ_fSJ_fLNS_15FloatRoundStyleE2EEESI_S1L_JEEENS4_5SM1004TMEM4LOAD26SM100_TMEM_LOAD_16dp256b1xES11_NS12_INS13_ILi0ELi4ELi3EEES16_NST_INS5_IJSG_SG_EEENS5_IJSG_SC_EEEEEEENS4_17SM75_U32x2_LDSM_NENS4_14SM90_TMA_STOREES20_NS4_17SM90_U32x2_STSM_NENS4_39AutoVectorizingCopyWithAssumedAlignmentILi128EEEEEEvvEEEEvNT_6ParamsE,@"STO_CUDA_ENTRY STV_DEFAULT"
_ZN7cutlass13device_kernelINS_4gemm6kernel13GemmUniversalIN4cute5tupleIJiiiiEEENS1_10collective13CollectiveMmaINS1_35MainloopSm100TmaUmmaWarpSpecializedILi6ELi2ELi4ENS5_IJNS4_1CILi2EEENSA_ILi1EEESC_EEEEENS5_IJNSA_ILi64EEENSA_ILi8EEENSA_ILi256EEEEEENS_10bfloat16_tENS5_IJlSC_lEEESJ_SK_NS4_8TiledMMAINS4_8MMA_AtomIJNS4_20SM100_MMA_F16BF16_SSISJ_SJ_fLi64ELi8ELNS4_4UMMA5MajorE0ELSP_0ELNSO_7ScaleInE0ELSQ_0EEEEEENS4_6LayoutINS5_IJSC_SC_SC_EEENS5_IJNSA_ILi0EEESV_SV_EEEEENS5_IJNS4_10UnderscoreESY_SY_EEEEENS4_13SM90_TMA_LOADENS4_14ComposedLayoutINS4_7SwizzleILi3ELi4ELi3EEENS4_18smem_ptr_flag_bitsILi16EEENST_INS5_IJSG_SF_EEENS5_IJSF_SC_EEEEEEEvNS4_8identityENS4_23SM90_TMA_LOAD_MULTICASTES1A_vS1B_EENS_8epilogue10collective18CollectiveEpilogueINS1E_23Sm100TmaWarpSpecializedILi2ELi1ELi4ELb1ELb0EEEJSI_NS5_IJNST_ISF_SC_EENST_ISG_SC_EEEEESJ_SK_SJ_SK_NS1E_6fusion15FusionCallbacksIS1I_NS1M_17LinearCombinationISJ_fSJ_fLNS_15FloatRoundStyleE2EEESI_S1L_JEEENS4_5SM1004TMEM4LOAD26SM100_TMEM_LOAD_16dp256b1xES11_NS12_INS13_ILi0ELi4ELi3EEES16_NST_INS5_IJSG_SG_EEENS5_IJSG_SC_EEEEEEENS4_17SM75_U32x2_LDSM_NENS4_14SM90_TMA_STOREES20_NS4_17SM90_U32x2_STSM_NENS4_39AutoVectorizingCopyWithAssumedAlignmentILi128EEEEEEvvEEEEvNT_6ParamsE:
[----:B------:R-:W1:Y:S01]  /*0000*/  LDC R1, c[0x0][0x37c] ;  /* 0x0000df00ff017b82 */ /* 0x000e620000000800 */
[----:B------:R-:W2:Y:S01]  /*0010*/  S2R R38, SR_TID.X ;  /* 0x0000000000267919 */ /* 0x000ea20000002100 */
[----:B------:R-:W3:Y:S01]  /*0020*/  LDCU.64 UR8, c[0x0][0x890] ;  /* 0x00011200ff0877ac */ /* 0x000ee20008000a00 */
[----:B------:R-:W-:Y:S02]  /*0030*/  PRMT R19, RZ, 0x7610, R19 ;  /* 0x00007610ff137816 */ /* 0x000fe40000000013 */
[----:B------:R-:W-:Y:S01]  /*0040*/  ELECT P4, URZ, PT ;  /* 0x0000000000ff782f */ /* 0x000fe20003880000 */
[----:B---3--:R-:W-:-:S04]  /*0050*/  UISETP.NE.U32.AND UP0, UPT, UR8, URZ, UPT ;  /* 0x000000ff0800728c */ /* 0x008fc8000bf05070 */
[----:B------:R-:W-:Y:S01]  /*0060*/  UISETP.NE.AND.EX UP0, UPT, UR9, URZ, UPT, UP0 ;  /* 0x000000ff0900728c */ /* 0x000fe2000bf05300 */
[----:B--2---:R-:W-:-:S05]  /*0070*/  SHF.R.U32.HI R28, RZ, 0x5, R38 ;  /* 0x00000005ff1c7819 */ /* 0x004fca0000011626 */
[----:B------:R-:W2:Y:S02]  /*0080*/  SHFL.IDX PT, R0, R28, RZ, 0x1f ;  /* 0x00001fff1c007589 */ /* 0x000ea400000e0000 */
[----:B--2---:R-:W-:Y:S01]  /*0090*/  R2UR UR18, R0 ;  /* 0x00000000001272ca */ /* 0x004fe200000e0000 */
[----:B-1----:R-:W-:-:S14]  /*00a0*/  BRA.U UP0, `(.L_x_0) ;  /* 0x0000000100307547 */ /* 0x002fdc000b800000 */
[----:B------:R-:W1:Y:S02]  /*00b0*/  LDCU.64 UR4, c[0x0][0x888] ;  /* 0x00011100ff0477ac */ /* 0x000e640008000a00 */
[----:B-1----:R-:W-:-:S04]  /*00c0*/  UISETP.NE.U32.AND UP0, UPT, UR4, URZ, UPT ;  /* 0x000000ff0400728c */ /* 0x002fc8000bf05070 */
[----:B------:R-:W-:-:S09]  /*00d0*/  UISETP.NE.AND.EX UP0, UPT, UR5, URZ, UPT, UP0 ;  /* 0x000000ff0500728c */ /* 0x000fd2000bf05300 */
[----:B------:R-:W-:Y:S05]  /*00e0*/  BRA.U !UP0, `(.L_x_1) ;  /* 0x0000000108187547 */ /* 0x000fea000b800000 */
[----:B------:R-:W1:Y:S01]  /*00f0*/  LDC.64 R2, c[0x0][0x888] ;  /* 0x00022200ff027b82 */ /* 0x000e620000000a00 */
[----:B------:R-:W1:Y:S02]  /*0100*/  LDCU.64 UR4, c[0x0][0x358] ;  /* 0x00006b00ff0477ac */ /* 0x000e640008000a00 */
[----:B-1----:R-:W2:Y:S01]  /*0110*/  LDG.E R0, desc[UR4][R2.64] ;  /* 0x0000000402007981 */ /* 0x002ea2000c1e1900 */
[----:B------:R-:W-:Y:S01]  /*0120*/  HFMA2 R19, -RZ, RZ, 0, 5.9604644775390625e-08 ;  /* 0x00000001ff137431 */ /* 0x000fe200000001ff */
[----:B--2---:R-:W-:Y:S01]  /*0130*/  R2UR UR43, R0 ;  /* 0x00000000002b72ca */ /* 0x004fe200000e0000 */
[----:B------:R-:W-:Y:S05]  /*0140*/  BRA `(.L_x_0) ;  /* 0x0000000000087947 */ /* 0x000fea0003800000 */
.L_x_1:
[----:B------:R-:W-:Y:S01]  /*0150*/  HFMA2 R19, -RZ, RZ, 0, 5.9604644775390625e-08 ;  /* 0x00000001ff137431 */ /* 0x000fe200000001ff */
[----:B------:R-:W1:Y:S02]  /*0160*/  LDCU UR43, c[0x0][0x880] ;  /* 0x00011000ff2b77ac */ /* 0x000e640008000800 */
.L_x_0:
[----:B------:R-:W2:Y:S02]  /*0170*/  LDCU.64 UR4, c[0x0][0x8b0] ;  /* 0x00011600ff0477ac */ /* 0x000ea40008000a00 */
[----:B--2---:R-:W-:-:S04]  /*0180*/  UISETP.NE.U32.AND UP0, UPT, UR4, URZ, UPT ;  /* 0x000000ff0400728c */ /* 0x004fc8000bf05070 */
[----:B------:R-:W-:-:S09]  /*0190*/  UISETP.NE.AND.EX UP0, UPT, UR5, URZ, UPT, UP0 ;  /* 0x000000ff0500728c */ /* 0x000fd2000bf05300 */
[----:B------:R-:W-:Y:S05]  /*01a0*/  BRA.U UP0, `(.L_x_2) ;  /* 0x0000000100247547 */ /* 0x000fea000b800000 */
[----:B------:R-:W2:Y:S02]  /*01b0*/  LDCU.64 UR4, c[0x0][0x8a8] ;  /* 0x00011500ff0477ac */ /* 0x000ea40008000a00 */
[----:B--2---:R-:W-:-:S04]  /*01c0*/  UISETP.NE.U32.AND UP0, UPT, UR4, URZ, UPT ;  /* 0x000000ff0400728c */ /* 0x004fc8000bf05070 */
[----:B------:R-:W-:-:S09]  /*01d0*/  UISETP.NE.AND.EX UP0, UPT, UR5, URZ, UPT, UP0 ;  /* 0x000000ff0500728c */ /* 0x000fd2000bf05300 */
[----:B------:R-:W-:Y:S05]  /*01e0*/  BRA.U !UP0, `(.L_x_3) ;  /* 0x0000000108107547 */ /* 0x000fea000b800000 */
[----:B------:R-:W2:Y:S01]  /*01f0*/  LDC.64 R2, c[0x0][0x8a8] ;  /* 0x00022a00ff027b82 */ /* 0x000ea20000000a00 */
[----:B------:R-:W2:Y:S02]  /*0200*/  LDCU.64 UR4, c[0x0][0x358] ;  /* 0x00006b00ff0477ac */ /* 0x000ea40008000a00 */
[----:B--2---:R2:W5:Y:S01]  /*0210*/  LDG.E R17, desc[UR4][R2.64] ;  /* 0x0000000402117981 */ /* 0x004562000c1e1900 */
[----:B------:R-:W-:Y:S05]  /*0220*/  BRA `(.L_x_2) ;  /* 0x0000000000047947 */ /* 0x000fea0003800000 */
.L_x_3:
[----:B------:R-:W3:Y:S02]  /*0230*/  LDC R17, c[0x0][0x8a0] ;  /* 0x00022800ff117b82 */ /* 0x000ee40000000800 */
.L_x_2:
[----:B------:R-:W-:Y:S01]  /*0240*/  IMAD.U32 R0, RZ, RZ, UR18 ;  /* 0x00000012ff007e24 */ /* 0x000fe2000f8e00ff */
[----:B------:R-:W-:Y:S04]  /*0250*/  BSSY.RECONVERGENT B0, `(.L_x_4) ;  /* 0x000000c000007945 */ /* 0x000fe80003800200 */
[C---:B------:R-:W-:Y:S02]  /*0260*/  ISETP.NE.OR P1, PT, R0.reuse, 0x1, !P4 ;  /* 0x000000010000780c */ /* 0x040fe40006725670 */
[----:B------:R-:W-:-:S11]  /*0270*/  ISETP.NE.OR P0, PT, R0, 0x3, !P4 ;  /* 0x000000030000780c */ /* 0x000fd60006705670 */
[----:B------:R-:W-:Y:S05]  /*0280*/  @P1 BRA `(.L_x_5) ;  /* 0x0000000000201947 */ /* 0x000fea0003800000 */
[----:B------:R-:W4:Y:S02]  /*0290*/  LDCU.64 UR4, c[0x0][0x348] ;  /* 0x00006900ff0477ac */ /* 0x000f240008000a00 */
[----:B----4-:R-:W-:Y:S02]  /*02a0*/  UIADD3 UR6, UP1, UPT, UR4, 0x80, URZ ;  /* 0x0000008004067890 */ /* 0x010fe4000ff3e0ff */
[----:B------:R-:W-:Y:S02]  /*02b0*/  UIADD3 UR4, UP0, UPT, UR4, 0x180, URZ ;  /* 0x0000018004047890 */ /* 0x000fe4000ff1e0ff */
[----:B------:R-:W-:Y:S02]  /*02c0*/  UIADD3.X UR7, UPT, UPT, URZ, UR5, URZ, UP1, !UPT ;  /* 0x00000005ff077290 */ /* 0x000fe40008ffe4ff */
[----:B------:R-:W-:-:S07]  /*02d0*/  UIADD3.X UR5, UPT, UPT, URZ, UR5, URZ, UP0, !UPT ;  /* 0x00000005ff057290 */ /* 0x000fce00087fe4ff */
[----:B------:R4:W-:Y:S02]  /*02e0*/  UTMACCTL.PF [UR6] ;  /* 0x00000000060079b9 */ /* 0x0009e40008040000 */
[----:B------:R4:W-:Y:S02]  /*02f0*/  UTMACCTL.PF [UR4] ;  /* 0x00000000040079b9 */ /* 0x0009e40008040000 */
[----:B----4-:R-:W-:Y:S01]  /*0300*/  NOP ;  /* 0x0000000000007918 */ /* 0x010fe20000000000 */
.L_x_5:
[----:B-1----:R-:W-:Y:S05]  /*0310*/  BSYNC.RECONVERGENT B0 ;  /* 0x0000000000007941 */ /* 0x002fea0003800200 */
.L_x_4:
[----:B------:R-:W-:Y:S04]  /*0320*/  BSSY.RECONVERGENT B0, `(.L_x_6) ;  /* 0x000000a000007945 */ /* 0x000fe80003800200 */
[----:B------:R-:W-:Y:S05]  /*0330*/  @P0 BRA `(.L_x_7) ;  /* 0x0000000000200947 */ /* 0x000fea0003800000 */
[----:B------:R-:W1:Y:S02]  /*0340*/  LDCU.64 UR4, c[0x0][0x348] ;  /* 0x00006900ff0477ac */ /* 0x000e640008000a00 */
[----:B-1----:R-:W-:Y:S02]  /*0350*/  UIADD3 UR6, UP1, UPT, UR4, 0x580, URZ ;  /* 0x0000058004067890 */ /* 0x002fe4000ff3e0ff */
[----:B------:R-:W-:Y:S02]  /*0360*/  UIADD3 UR4, UP0, UPT, UR4, 0x680, URZ ;  /* 0x0000068004047890 */ /* 0x000fe4000ff1e0ff */
[----:B------:R-:W-:Y:S02]  /*0370*/  UIADD3.X UR7, UPT, UPT, URZ, UR5, URZ, UP1, !UPT ;  /* 0x00000005ff077290 */ /* 0x000fe40008ffe4ff */
[----:B------:R-:W-:-:S07]  /*0380*/  UIADD3.X UR5, UPT, UPT, URZ, UR5, URZ, UP0, !UPT ;  /* 0x00000005ff057290 */ /* 0x000fce00087fe4ff */
[----:B------:R1:W-:Y:S02]  /*0390*/  UTMACCTL.PF [UR6] ;  /* 0x00000000060079b9 */ /* 0x0003e40008040000 */
[----:B------:R1:W-:Y:S02]  /*03a0*/  UTMACCTL.PF [UR4] ;  /* 0x00000000040079b9 */ /* 0x0003e40008040000 */
[----:B-1----:R-:W-:Y:S01]  /*03b0*/  NOP ;  /* 0x0000000000007918 */ /* 0x002fe20000000000 */
.L_x_7:
[----:B------:R-:W-:Y:S05]  /*03c0*/  BSYNC.RECONVERGENT B0 ;  /* 0x0000000000007941 */ /* 0x000fea0003800200 */
.L_x_6:
[----:B------:R-:W1:Y:S01]  /*03d0*/  LDCU.64 UR4, c[0x0][0x888] ;  /* 0x00011100ff0477ac */ /* 0x000e620008000a00 */
[----:B------:R-:W-:Y:S02]  /*03e0*/  UISETP.EQ.U32.AND UP2, UPT, UR8, URZ, UPT ;  /* 0x000000ff0800728c */ /* 0x000fe4000bf42070 */
[----:B------:R-:W-:Y:S02]  /*03f0*/  UPLOP3.LUT UP3, UPT, UPT, UPT, UPT, 0x80, 0x8 ;  /* 0x000000000008789c */ /* 0x000fe40003f6f070 */
[----:B-1----:R-:W-:-:S04]  /*0400*/  UISETP.NE.U32.AND UP0, UPT, UR4, URZ, UPT ;  /* 0x000000ff0400728c */ /* 0x002fc8000bf05070 */
[----:B------:R-:W-:-:S04]  /*0410*/  UISETP.NE.AND.EX UP1, UPT, UR5, URZ, UPT, UP0 ;  /* 0x000000ff0500728c */ /* 0x000fc8000bf25300 */
[----:B------:R-:W-:-:S04]  /*0420*/  UISETP.EQ.OR.EX UP4, UPT, UR9, URZ, !UP1, UP2 ;  /* 0x000000ff0900728c */ /* 0x000fc8000cf82720 */
[----:B------:R-:W-:-:S06]  /*0430*/  UP2UR UR4, UPR, URZ, 0x10 ;  /* 0x00000010ff047883 */ /* 0x000fcc0008000000 */
[----:B------:R-:W-:Y:S01]  /*0440*/  MOV R33, UR4 ;  /* 0x0000000400217c02 */ /* 0x000fe20008000f00 */
[----:B------:R-:W-:Y:S06]  /*0450*/  BRA.U !UP4, `(.L_x_8) ;  /* 0x000000010c207547 */ /* 0x000fec000b800000 */
[----:B------:R-:W-:Y:S01]  /*0460*/  UISETP.NE.U32.AND UP2, UPT, UR8, URZ, UPT ;  /* 0x000000ff0800728c */ /* 0x000fe2000bf45070 */
[----:B------:R-:W-:Y:S01]  /*0470*/  FSETP.NEU.AND P0, PT, RZ, UR43, PT ;  /* 0x0000002bff007c0b */ /* 0x000fe2000bf0d000 */
[----:B------:R-:W-:Y:S02]  /*0480*/  USEL UR4, URZ, 0xffffffff, UP1 ;  /* 0xffffffffff047887 */ /* 0x000fe40008800000 */
[----:B------:R-:W-:-:S10]  /*0490*/  UISETP.NE.AND.EX UP2, UPT, UR9, URZ, UPT, UP2 ;  /* 0x000000ff0900728c */ /* 0x000fd4000bf45320 */
[----:B------:R-:W-:Y:S01]  /*04a0*/  VOTEU.ANY UP0, P0 ;  /* 0x0000000000ff7886 */ /* 0x000fe20000000100 */
[----:B------:R-:W-:-:S04]  /*04b0*/  @!UP2 USEL UR4, URZ, 0xffffffff, UP0 ;  /* 0xffffffffff04a887 */ /* 0x000fc80008000000 */
[----:B------:R-:W-:-:S04]  /*04c0*/  ULOP3.LUT UR4, UR4, 0x1, URZ, 0xc0, !UPT ;  /* 0x0000000104047892 */ /* 0x000fc8000f8ec0ff */
[----:B------:R-:W-:-:S11]  /*04d0*/  UISETP.NE.U32.AND UP3, UPT, UR4, 0x1, UPT ;  /* 0x000000010400788c */ /* 0x000fd6000bf65070 */
.L_x_8:
[----:B--2---:R-:W1:Y:S01]  /*04e0*/  SHFL.IDX PT, R2, R28, RZ, 0x1f ;  /* 0x00001fff1c027589 */ /* 0x004e6200000e0000 */
[----:B------:R-:W-:Y:S01]  /*04f0*/  UISETP.NE.AND UP5, UPT, UR18, 0x2, UPT ;  /* 0x000000021200788c */ /* 0x000fe2000bfa5270 */
[----:B-1----:R-:W-:-:S13]  /*0500*/  ISETP.NE.AND P0, PT, R2, RZ, PT ;  /* 0x000000ff0200720c */ /* 0x002fda0003f05270 */
[----:B------:R-:W-:Y:S05]  /*0510*/  @P0 BRA `(.L_x_9) ;  /* 0x0000000000680947 */ /* 0x000fea0003800000 */
[----:B------:R-:W1:Y:S01]  /*0520*/  S2UR UR4, SR_CgaCtaId ;  /* 0x00000000000479c3 */ /* 0x000e620000008800 */
[----:B------:R-:W-:Y:S01]  /*0530*/  UMOV UR5, 0x400 ;  /* 0x0000040000057882 */ /* 0x000fe20000000000 */
[----:B------:R-:W-:Y:S01]  /*0540*/  UMOV UR8, 0x1 ;  /* 0x0000000100087882 */ /* 0x000fe20000000000 */
[----:B------:R-:W-:Y:S01]  /*0550*/  UMOV UR6, 0x2 ;  /* 0x0000000200067882 */ /* 0x000fe20000000000 */
[----:B------:R-:W-:-:S04]  /*0560*/  UIADD3 UR8, UPT, UPT, -UR8, 0x100000, URZ ;  /* 0x0010000008087890 */ /* 0x000fc8000fffe1ff */
[----:B------:R-:W-:Y:S02]  /*0570*/  USHF.L.U32 UR9, UR8, 0xb, URZ ;  /* 0x0000000b08097899 */ /* 0x000fe400080006ff */
[----:B------:R-:W-:Y:S02]  /*0580*/  USHF.L.U32 UR8, UR8, 0x1, URZ ;  /* 0x0000000108087899 */ /* 0x000fe400080006ff */
[----:B------:R-:W-:-:S04]  /*0590*/  UIADD3 UR6, UPT, UPT, -UR6, 0x100000, URZ ;  /* 0x0010000006067890 */ /* 0x000fc8000fffe1ff */
[----:B------:R-:W-:Y:S02]  /*05a0*/  USHF.L.U32 UR7, UR6, 0xb, URZ ;  /* 0x0000000b06077899 */ /* 0x000fe400080006ff */
[----:B------:R-:W-:Y:S01]  /*05b0*/  USHF.L.U32 UR6, UR6, 0x1, URZ ;  /* 0x0000000106067899 */ /* 0x000fe200080006ff */
[----:B------:R-:W-:Y:S01]  /*05c0*/  ELECT P0, URZ, PT ;  /* 0x0000000000ff782f */ /* 0x000fe20003800000 */
[----:B-1----:R-:W-:Y:S01]  /*05d0*/  ULEA UR4, UR4, UR5, 0x18 ;  /* 0x0000000504047291 */ /* 0x002fe2000f8ec0ff */
[----:B------:R-:W1:Y:S11]  /*05e0*/  FENCE.VIEW.ASYNC.S ;  /* 0x00000000000073c6 */ /* 0x000e760000000000 */
[----:B-1----:R1:W2:Y:S01]  /*05f0*/  SYNCS.EXCH.64 URZ, [UR4], UR8 ;  /* 0x0000000804ff75b2 */ /* 0x0022a20008000100 */
[----:B------:R1:W4:Y:S01]  /*0600*/  SYNCS.EXCH.64 URZ, [UR4+0x30], UR6 ;  /* 0x0000300604ff75b2 */ /* 0x0003220008000100 */
[----:B------:R1:W1:Y:S01]  /*0610*/  SYNCS.EXCH.64 URZ, [UR4+0x8], UR8 ;  /* 0x0000080804ff75b2 */ /* 0x0002620008000100 */
        /* <DEDUP_REMOVED lines=9> */
[----:B------:R-:W-:Y:S01]  /*06b0*/  NOP ;  /* 0x0000000000007918 */ /* 0x000fe20000000000 */
.L_x_9:
[----:B------:R-:W3:Y:S01]  /*06c0*/  SHFL.IDX PT, R2, R28, RZ, 0x1f ;  /* 0x00001fff1c027589 */ /* 0x000ee200000e0000 */
[----:B------:R-:W-:Y:S01]  /*06d0*/  NOP ;  /* 0x0000000000007918 */ /* 0x000fe20000000000 */
[----:B---3--:R-:W-:-:S13]  /*06e0*/  ISETP.NE.AND P0, PT, R2, 0x1, PT ;  /* 0x000000010200780c */ /* 0x008fda0003f05270 */
[----:B------:R-:W-:Y:S05]  /*06f0*/  @P0 BRA `(.L_x_10) ;  /* 0x0000000000480947 */ /* 0x000fea0003800000 */
[----:B-1----:R-:W1:Y:S01]  /*0700*/  S2UR UR4, SR_CgaCtaId ;  /* 0x00000000000479c3 */ /* 0x002e620000008800 */
        /* <DEDUP_REMOVED lines=12> */
[----:B-1----:R3:W1:Y:S01]  /*07d0*/  SYNCS.EXCH.64 URZ, [UR4+0x60], UR8 ;  /* 0x0000600804ff75b2 */ /* 0x0026620008000100 */
[----:B------:R3:W1:Y:S01]  /*07e0*/  SYNCS.EXCH.64 URZ, [UR4+0x70], UR6 ;  /* 0x0000700604ff75b2 */ /* 0x0006620008000100 */
[----:B------:R3:W1:Y:S01]  /*07f0*/  SYNCS.EXCH.64 URZ, [UR4+0x68], UR8 ;  /* 0x0000680804ff75b2 */ /* 0x0006620008000100 */
[----:B------:R3:W1:Y:S02]  /*0800*/  SYNCS.EXCH.64 URZ, [UR4+0x78], UR6 ;  /* 0x0000780604ff75b2 */ /* 0x0006640008000100 */
[----:B---3--:R-:W-:Y:S01]  /*0810*/  NOP ;  /* 0x0000000000007918 */ /* 0x008fe20000000000 */
.L_x_10:
[----:B------:R-:W3:Y:S01]  /*0820*/  SHFL.IDX PT, R2, R28, RZ, 0x1f ;  /* 0x00001fff1c027589 */ /* 0x000ee200000e0000 */
[----:B------:R-:W-:Y:S01]  /*0830*/  NOP ;  /* 0x0000000000007918 */ /* 0x000fe20000000000 */
[----:B---3--:R-:W-:-:S13]  /*0840*/  ISETP.NE.AND P0, PT, R2, 0x3, PT ;  /* 0x000000030200780c */ /* 0x008fda0003f05270 */
[----:B------:R-:W-:Y:S05]  /*0850*/  @P0 BRA `(.L_x_11) ;  /* 0x0000000000300947 */ /* 0x000fea0003800000 */
[----:B-1----:R-:W1:Y:S01]  /*0860*/  S2UR UR4, SR_CgaCtaId ;  /* 0x00000000000479c3 */ /* 0x002e620000008800 */
[----:B------:R-:W-:Y:S01]  /*0870*/  UMOV UR5, 0x400 ;  /* 0x0000040000057882 */ /* 0x000fe20000000000 */
[----:B------:R-:W-:Y:S01]  /*0880*/  UMOV UR6, 0x20 ;  /* 0x0000002000067882 */ /* 0x000fe20000000000 */
[----:B------:R-:W-:Y:S01]  /*0890*/  ELECT P0, URZ, PT ;  /* 0x0000000000ff782f */ /* 0x000fe20003800000 */
[----:B------:R-:W-:-:S04]  /*08a0*/  UIADD3 UR6, UPT, UPT, -UR6, 0x100000, URZ ;  /* 0x0010000006067890 */ /* 0x000fc8000fffe1ff */
[----:B------:R-:W-:Y:S02]  /*08b0*/  USHF.L.U32 UR7, UR6, 0xb, URZ ;  /* 0x0000000b06077899 */ /* 0x000fe400080006ff */
[----:B------:R-:W-:Y:S02]  /*08c0*/  USHF.L.U32 UR6, UR6, 0x1, URZ ;  /* 0x0000000106067899 */ /* 0x000fe400080006ff */
[----:B-1----:R-:W-:Y:S01]  /*08d0*/  ULEA UR4, UR4, UR5, 0x18 ;  /* 0x0000000504047291 */ /* 0x002fe2000f8ec0ff */
[----:B------:R-:W1:Y:S11]  /*08e0*/  FENCE.VIEW.ASYNC.S ;  /* 0x00000000000073c6 */ /* 0x000e760000000000 */
[----:B-1----:R3:W1:Y:S01]  /*08f0*/  SYNCS.EXCH.64 URZ, [UR4+0x80], UR6 ;  /* 0x0000800604ff75b2 */ /* 0x0026620008000100 */
[----:B------:R3:W1:Y:S02]  /*0900*/  SYNCS.EXCH.64 URZ, [UR4+0x88], UR6 ;  /* 0x0000880604ff75b2 */ /* 0x0006640008000100 */
[----:B---3--:R-:W-:Y:S01]  /*0910*/  NOP ;  /* 0x0000000000007918 */ /* 0x008fe20000000000 */
.L_x_11:
[----:B------:R-:W3:Y:S01]  /*0920*/  SHFL.IDX PT, R2, R28, RZ, 0x1f ;  /* 0x00001fff1c027589 */ /* 0x000ee200000e0000 */
[----:B------:R-:W-:Y:S01]  /*0930*/  NOP ;  /* 0x0000000000007918 */ /* 0x000fe20000000000 */
[----:B---3--:R-:W-:-:S13]  /*0940*/  ISETP.NE.AND P0, PT, R2, 0x4, PT ;  /* 0x000000040200780c */ /* 0x008fda0003f05270 */
[----:B------:R-:W-:Y:S05]  /*0950*/  @P0 BRA `(.L_x_12) ;  /* 0x00000000004c0947 */ /* 0x000fea0003800000 */
[----:B-1----:R-:W1:Y:S01]  /*0960*/  S2UR UR4, SR_CgaCtaId ;  /* 0x00000000000479c3 */ /* 0x002e620000008800 */
[----:B------:R-:W-:Y:S01]  /*0970*/  UMOV UR6, 0x1e0 ;  /* 0x000001e000067882 */ /* 0x000fe20000000000 */
[----:B------:R-:W-:Y:S01]  /*0980*/  UMOV UR5, 0x400 ;  /* 0x0000040000057882 */ /* 0x000fe20000000000 */
[----:B------:R-:W-:Y:S01]  /*0990*/  USEL UR6, UR6, 0x1a0, UP3 ;  /* 0x000001a006067887 */ /* 0x000fe20009800000 */
[----:B------:R-:W-:Y:S01]  /*09a0*/  UMOV UR8, 0x1 ;  /* 0x0000000100087882 */ /* 0x000fe20000000000 */
[----:B------:R-:W-:Y:S01]  /*09b0*/  ELECT P0, URZ, PT ;  /* 0x0000000000ff782f */ /* 0x000fe20003800000 */
[----:B------:R-:W-:-:S04]  /*09c0*/  UIADD3 UR8, UPT, UPT, -UR8, 0x100000, URZ ;  /* 0x0010000008087890 */ /* 0x000fc8000fffe1ff */
[----:B------:R-:W-:Y:S02]  /*09d0*/  USHF.L.U32 UR9, UR8, 0xb, URZ ;  /* 0x0000000b08097899 */ /* 0x000fe400080006ff */
[----:B------:R-:W-:Y:S02]  /*09e0*/  USHF.L.U32 UR8, UR8, 0x1, URZ ;  /* 0x0000000108087899 */ /* 0x000fe400080006ff */
[----:B------:R-:W-:-:S04]  /*09f0*/  UIADD3 UR6, UPT, UPT, -UR6, 0x100000, URZ ;  /* 0x0010000006067890 */ /* 0x000fc8000fffe1ff */
[----:B------:R-:W-:Y:S02]  /*0a00*/  USHF.L.U32 UR7, UR6, 0xb, URZ ;  /* 0x0000000b06077899 */ /* 0x000fe400080006ff */
[----:B------:R-:W-:Y:S02]  /*0a10*/  USHF.L.U32 UR6, UR6, 0x1, URZ ;  /* 0x0000000106067899 */ /* 0x000fe400080006ff */
[----:B-1----:R-:W-:Y:S01]  /*0a20*/  ULEA UR4, UR4, UR5, 0x18 ;  /* 0x0000000504047291 */ /* 0x002fe2000f8ec0ff */
[----:B------:R-:W1:Y:S11]  /*0a30*/  FENCE.VIEW.ASYNC.S ;  /* 0x00000000000073c6 */ /* 0x000e760000000000 */
[----:B-1----:R3:W1:Y:S01]  /*0a40*/  SYNCS.EXCH.64 URZ, [UR4+0x90], UR8 ;  /* 0x0000900804ff75b2 */ /* 0x0026620008000100 */
[----:B------:R3:W1:Y:S01]  /*0a50*/  SYNCS.EXCH.64 URZ, [UR4+0xa0], UR6 ;  /* 0x0000a00604ff75b2 */ /* 0x0006620008000100 */
[----:B------:R3:W1:Y:S01]  /*0a60*/  SYNCS.EXCH.64 URZ, [UR4+0x98], UR8 ;  /* 0x0000980804ff75b2 */ /* 0x0006620008000100 */
[----:B------:R3:W1:Y:S02]  /*0a70*/  SYNCS.EXCH.64 URZ, [UR4+0xa8], UR6 ;  /* 0x0000a80604ff75b2 */ /* 0x0006640008000100 */
[----:B---3--:R-:W-:Y:S01]  /*0a80*/  NOP ;  /* 0x0000000000007918 */ /* 0x008fe20000000000 */
.L_x_12:
        /* <DEDUP_REMOVED lines=20> */
[----:B------:R3:W1:Y:S01]  /*0bd0*/  SYNCS.EXCH.64 URZ, [UR4+0xd8], UR6 ;  /* 0x0000d80604ff75b2 */ /* 0x0006620008000100 */
[----:B------:R3:W1:Y:S01]  /*0be0*/  SYNCS.EXCH.64 URZ, [UR4+0xc0], UR8 ;  /* 0x0000c00804ff75b2 */ /* 0x0006620008000100 */
[----:B------:R3:W1:Y:S01]  /*0bf0*/  SYNCS.EXCH.64 URZ, [UR4+0xe0], UR6 ;  /* 0x0000e00604ff75b2 */ /* 0x0006620008000100 */
[----:B------:R3:W1:Y:S01]  /*0c00*/  SYNCS.EXCH.64 URZ, [UR4+0xc8], UR8 ;  /* 0x0000c80804ff75b2 */ /* 0x0006620008000100 */
[----:B------:R3:W1:Y:S02]  /*0c10*/  SYNCS.EXCH.64 URZ, [UR4+0xe8], UR6 ;  /* 0x0000e80604ff75b2 */ /* 0x0006640008000100 */
[----:B---3--:R-:W-:Y:S01]  /*0c20*/  NOP ;  /* 0x0000000000007918 */ /* 0x008fe20000000000 */
.L_x_13:
[----:B------:R-:W3:Y:S01]  /*0c30*/  SHFL.IDX PT, R2, R28, RZ, 0x1f ;  /* 0x00001fff1c027589 */ /* 0x000ee200000e0000 */
[----:B------:R-:W1:Y:S01]  /*0c40*/  S2UR UR55, SR_CgaCtaId ;  /* 0x00000000003779c3 */ /* 0x000e620000008800 */
[----:B------:R-:W-:Y:S01]  /*0c50*/  NOP ;  /* 0x0000000000007918 */ /* 0x000fe20000000000 */
[----:B---3--:R-:W-:-:S13]  /*0c60*/  ISETP.NE.AND P0, PT, R2, 0x3, PT ;  /* 0x000000030200780c */ /* 0x008fda0003f05270 */
[----:B-1----:R-:W-:Y:S05]  /*0c70*/  @P0 BRA `(.L_x_14) ;  /* 0x0000000000340947 */ /* 0x002fea0003800000 */
[----:B------:R-:W-:Y:S01]  /*0c80*/  UMOV UR4, 0x400 ;  /* 0x0000040000047882 */ /* 0x000fe20000000000 */
[----:B------:R-:W-:Y:S01]  /*0c90*/  UMOV UR6, 0x20 ;  /* 0x0000002000067882 */ /* 0x000fe20000000000 */
[----:B------:R-:W-:Y:S02]  /*0ca0*/  ULEA UR4, UR55, UR4, 0x18 ;  /* 0x0000000437047291 */ /* 0x000fe4000f8ec0ff */
[----:B------:R-:W-:-:S04]  /*0cb0*/  UIADD3 UR6, UPT, UPT, -UR6, 0x100000, URZ ;  /* 0x0010000006067890 */ /* 0x000fc8000fffe1ff */
[----:B------:R-:W-:Y:S02]  /*0cc0*/  USHF.L.U32 UR7, UR6, 0xb, URZ ;  /* 0x0000000b06077899 */ /* 0x000fe400080006ff */
[----:B------:R-:W-:Y:S01]  /*0cd0*/  USHF.L.U32 UR6, UR6, 0x1, URZ ;  /* 0x0000000106067899 */ /* 0x000fe200080006ff */
[----:B------:R-:W-:Y:S01]  /*0ce0*/  ELECT P0, URZ, PT ;  /* 0x0000000000ff782f */ /* 0x000fe20003800000 */
[----:B------:R-:W1:Y:S10]  /*0cf0*/  FENCE.VIEW.ASYNC.S ;  /* 0x00000000000073c6 */ /* 0x000e740000000000 */
[----:B-1----:R1:W3:Y:S01]  /*0d00*/  SYNCS.EXCH.64 URZ, [UR4+0xf0], UR6 ;  /* 0x0000f00604ff75b2 */ /* 0x0022e20008000100 */
[----:B------:R1:W1:Y:S01]  /*0d10*/  SYNCS.EXCH.64 URZ, [UR4+0x100], UR6 ;  /* 0x0001000604ff75b2 */ /* 0x0002620008000100 */
[----:B------:R1:W1:Y:S01]  /*0d20*/  SYNCS.EXCH.64 URZ, [UR4+0xf8], UR6 ;  /* 0x0000f80604ff75b2 */ /* 0x0002620008000100 */
[----:B------:R1:W1:Y:S01]  /*0d30*/  SYNCS.EXCH.64 URZ, [UR4+0x108], UR6 ;  /* 0x0001080604ff75b2 */ /* 0x0002620008000100 */
[----:B------:R-:W-:Y:S01]  /*0d40*/  NOP ;  /* 0x0000000000007918 */ /* 0x000fe20000000000 */
.L_x_14:
[----:B-1----:R-:W1:Y:S01]  /*0d50*/  LDCU UR4, c[0x0][0x36c] ;  /* 0x00006d80ff0477ac */ /* 0x002e620008000800 */
[----:B------:R-:W-:Y:S01]  /*0d60*/  ISETP.NE.OR P4, PT, R0, 0x2, !P4 ;  /* 0x000000020000780c */ /* 0x000fe20006785670 */
[----:B------:R-:W-:Y:S01]  /*0d70*/  NOP ;  /* 0x0000000000007918 */ /* 0x000fe20000000000 */
[----:B------:R-:W-:Y:S01]  /*0d80*/  LOP3.LUT R0, R38, 0x1f, RZ, 0xc0, !PT ;  /* 0x0000001f26007812 */ /* 0x000fe200078ec0ff */
[----:B------:R-:W-:Y:S02]  /*0d90*/  UISETP.NE.AND UP4, UPT, UR18, URZ, UPT ;  /* 0x000000ff1200728c */ /* 0x000fe4000bf85270 */
[----:B-1----:R-:W-:-:S09]  /*0da0*/  UISETP.EQ.U32.AND UP6, UPT, UR4, 0x1, UPT ;  /* 0x000000010400788c */ /* 0x002fd2000bfc2070 */
[----:B------:R-:W-:Y:S05]  /*0db0*/  BRA.U !UP6, `(.L_x_15) ;  /* 0x000000010e087547 */ /* 0x000fea000b800000 */
[----:B--234-:R-:W-:Y:S01]  /*0dc0*/  UCGABAR_ARV ;  /* 0x00000000000079c7 */ /* 0x01cfe20008000000 */
[----:B------:R-:W-:Y:S05]  /*0dd0*/  BRA `(.L_x_16) ;  /* 0x0000000000047947 */ /* 0x000fea0003800000 */
.L_x_15:
[----:B--234-:R-:W-:Y:S01]  /*0de0*/  NOP ;  /* 0x0000000000007918 */ /* 0x01cfe20000000000 */
.L_x_16:
[----:B------:R-:W1:Y:S01]  /*0df0*/  S2UR UR50, SR_CTAID.X ;  /* 0x00000000003279c3 */ /* 0x000e620000002500 */
[----:B------:R-:W-:-:S05]  /*0e00*/  CS2R.32 R32, SR_CgaSize ;  /* 0x0000000000207805 */ /* 0x000fca0000008a00 */
[----:B------:R-:W-:-:S05]  /*0e10*/  IMAD R32, R32, -0xa0, RZ ;  /* 0xffffff6020207824 */ /* 0x000fca00078e02ff */
[----:B------:R-:W-:-:S14]  /*0e20*/  R2UR UR5, R32 ;  /* 0x00000000200572ca */ /* 0x000fdc00000e0000 */
[----:B------:R-:W2:Y:S01]  /*0e30*/  LDCU UR5, c[0x0][UR5+0x2b0] ;  /* 0x00005600050577ac */ /* 0x000ea20008000800 */
[----:B------:R-:W-:-:S05]  /*0e40*/  CS2R.32 R32, SR_CgaSize ;  /* 0x0000000000207805 */ /* 0x000fca0000008a00 */
[----:B------:R-:W-:-:S05]  /*0e50*/  IMAD R32, R32, -0xa0, RZ ;  /* 0xffffff6020207824 */ /* 0x000fca00078e02ff */
[----:B------:R-:W-:-:S14]  /*0e60*/  R2UR UR4, R32 ;  /* 0x00000000200472ca */ /* 0x000fdc00000e0000 */
[----:B------:R-:W3:Y:S01]  /*0e70*/  LDCU UR4, c[0x0][UR4+0x2b4] ;  /* 0x00005680040477ac */ /* 0x000ee20008000800 */
[----:B------:R-:W4:Y:S01]  /*0e80*/  S2UR UR49, SR_CTAID.Y ;  /* 0x00000000003179c3 */ /* 0x000f220000002600 */
[----:B------:R-:W-:-:S05]  /*0e90*/  CS2R.32 R32, SR_CgaSize ;  /* 0x0000000000207805 */ /* 0x000fca0000008a00 */
[----:B------:R-:W-:-:S05]  /*0ea0*/  IMAD R32, R32, -0xa0, RZ ;  /* 0xffffff6020207824 */ /* 0x000fca00078e02ff */
[----:B------:R-:W-:-:S14]  /*0eb0*/  R2UR UR6, R32 ;  /* 0x00000000200672ca */ /* 0x000fdc00000e0000 */
[----:B------:R-:W3:Y:S01]  /*0ec0*/  LDCU UR6, c[0x0][UR6+0x2a0] ;  /* 0x00005400060677ac */ /* 0x000ee20008000800 */
[----:B------:R-:W-:-:S05]  /*0ed0*/  CS2R.32 R32, SR_CgaSize ;  /* 0x0000000000207805 */ /* 0x000fca0000008a00 */
[----:B------:R-:W-:-:S05]  /*0ee0*/  IMAD R32, R32, -0xa0, RZ ;  /* 0xffffff6020207824 */ /* 0x000fca00078e02ff */
[----:B------:R-:W-:-:S14]  /*0ef0*/  R2UR UR7, R32 ;  /* 0x00000000200772ca */ /* 0x000fdc00000e0000 */
[----:B------:R-:W3:Y:S01]  /*0f00*/  LDCU UR7, c[0x0][UR7+0x2a4] ;  /* 0x00005480070777ac */ /* 0x000ee20008000800 */
[----:B------:R-:W-:Y:S01]  /*0f10*/  USHF.L.U32 UR29, UR55, 0x8, URZ ;  /* 0x00000008371d7899 */ /* 0x000fe200080006ff */
[----:B------:R-:W3:Y:S01]  /*0f20*/  LDCU UR19, c[0x0][0xb24] ;  /* 0x00016480ff1377ac */ /* 0x000ee20008000800 */
[----:B------:R-:W3:Y:S01]  /*0f30*/  LDCU UR45, c[0x0][0xb24] ;  /* 0x00016480ff2d77ac */ /* 0x000ee20008000800 */
[----:B-1----:R-:W-:Y:S01]  /*0f40*/  I2FP.F32.U32 R3, UR50 ;  /* 0x0000003200037c45 */ /* 0x002fe20008201000 */
[----:B------:R-:W1:Y:S04]  /*0f50*/  LDCU UR22, c[0x0][0xb30] ;  /* 0x00016600ff1677ac */ /* 0x000e680008000800 */
[----:B--2---:R-:W-:Y:S01]  /*0f60*/  FMUL R3, R3, UR5 ;  /* 0x0000000503037c20 */ /* 0x004fe20008400000 */
[----:B------:R-:W-:Y:S01]  /*0f70*/  ULOP3.LUT UR29, UR29, 0x100, URZ, 0xc0, !UPT ;  /* 0x000001001d1d7892 */ /* 0x000fe2000f8ec0ff */
[----:B----4-:R-:W-:-:S04]  /*0f80*/  I2FP.F32.U32 R2, UR49 ;  /* 0x0000003100027c45 */ /* 0x010fc80008201000 */
[----:B------:R-:W2:Y:S01]  /*0f90*/  F2I.U32.TRUNC.NTZ R3, R3 ;  /* 0x0000000300037305 */ /* 0x000ea2000020f000 */
[----:B---3--:R-:W-:-:S07]  /*0fa0*/  FMUL R2, R2, UR4 ;  /* 0x0000000402027c20 */ /* 0x008fce0008400000 */
[----:B------:R-:W3:Y:S01]  /*0fb0*/  F2I.U32.TRUNC.NTZ R2, R2 ;  /* 0x0000000200027305 */ /* 0x000ee2000020f000 */
[----:B--2---:R-:W-:Y:S02]  /*0fc0*/  R2UR UR5, R3 ;  /* 0x00000000030572ca */ /* 0x004fe400000e0000 */
[----:B---3--:R-:W-:Y:S02]  /*0fd0*/  R2UR UR4, R2 ;  /* 0x00000000020472ca */ /* 0x008fe400000e0000 */
[----:B------:R-:W-:-:S09]  /*0fe0*/  PRMT R2, RZ, 0x7610, R2 ;  /* 0x00007610ff027816 */ /* 0x000fd20000000002 */
[----:B------:R-:W-:-:S04]  /*0ff0*/  UIADD3 UR5, UPT, UPT, -UR5, URZ, URZ ;  /* 0x000000ff05057290 */ /* 0x000fc8000fffe1ff */
[----:B------:R-:W-:Y:S02]  /*1000*/  UIMAD UR5, UR6, UR5, UR50 ;  /* 0x00000005060572a4 */ /* 0x000fe4000f8e0232 */
[----:B------:R-:W-:-:S04]  /*1010*/  UIADD3 UR4, UPT, UPT, -UR4, URZ, URZ ;  /* 0x000000ff04047290 */ /* 0x000fc8000fffe1ff */
[----:B------:R-:W-:Y:S01]  /*1020*/  IMAD.U32 R32, RZ, RZ, UR5 ;  /* 0x00000005ff207e24 */ /* 0x000fe2000f8e00ff */
[----:B------:R-:W-:-:S06]  /*1030*/  UIMAD UR4, UR7, UR4, UR49 ;  /* 0x00000004070472a4 */ /* 0x000fcc000f8e0231 */
[----:B------:R-:W-:Y:S01]  /*1040*/  IMAD.U32 R31, RZ, RZ, UR4 ;  /* 0x00000004ff1f7e24 */ /* 0x000fe2000f8e00ff */
[----:B-1----:R-:W-:Y:S06]  /*1050*/  BRA.U UP4, `(.L_x_17) ;  /* 0x00000001042c7547 */ /* 0x002fec000b800000 */
[----:B------:R-:W-:Y:S02]  /*1060*/  R2UR UR4, R31 ;  /* 0x000000001f0472ca */ /* 0x000fe400000e0000 */
[----:B------:R-:W-:-:S11]  /*1070*/  R2UR UR6, R32 ;  /* 0x00000000200672ca */ /* 0x000fd600000e0000 */
[----:B------:R-:W-:-:S04]  /*1080*/  UISETP.NE.AND UP0, UPT, UR4, URZ, UPT ;  /* 0x000000ff0400728c */ /* 0x000fc8000bf05270 */
[----:B------:R-:W-:-:S04]  /*1090*/  UISETP.EQ.OR UP0, UPT, UR6, URZ, !UP0 ;  /* 0x000000ff0600728c */ /* 0x000fc8000c702670 */
[----:B------:R-:W-:Y:S02]  /*10a0*/  USEL UR5, URZ, 0x1, !UP0 ;  /* 0x00000001ff057887 */ /* 0x000fe4000c000000 */
[----:B------:R-:W-:-:S04]  /*10b0*/  UISETP.NE.AND UP0, UPT, UR4, URZ, UPT ;  /* 0x000000ff0400728c */ /* 0x000fc8000bf05270 */
[----:B------:R-:W-:Y:S02]  /*10c0*/  USEL UR4, URZ, 0x2, UP0 ;  /* 0x00000002ff047887 */ /* 0x000fe40008000000 */
[----:B------:R-:W-:-:S04]  /*10d0*/  UISETP.NE.AND UP0, UPT, UR6, 0x1, UPT ;  /* 0x000000010600788c */ /* 0x000fc8000bf05270 */
[----:B------:R-:W-:-:S04]  /*10e0*/  USEL UR4, UR4, 0x2, UP0 ;  /* 0x0000000204047887 */ /* 0x000fc80008000000 */
[----:B------:R-:W-:-:S06]  /*10f0*/  UIADD3 UR4, UPT, UPT, UR5, UR4, URZ ;  /* 0x0000000405047290 */ /* 0x000fcc000fffe0ff */
[----:B------:R-:W-:-:S07]  /*1100*/  IMAD.U32 R2, RZ, RZ, UR4 ;  /* 0x00000004ff027e24 */ /* 0x000fce000f8e00ff */
.L_x_17:
[----:B------:R-:W1:Y:S01]  /*1110*/  S2UR UR60, SR_CTAID.Z ;  /* 0x00000000003c79c3 */ /* 0x000e620000002700 */
[----:B------:R-:W-:-:S09]  /*1120*/  UISETP.GE.AND UP0, UPT, UR19, 0x1, UPT ;  /* 0x000000011300788c */ /* 0x000fd2000bf06270 */
[----:B------:R-:W-:Y:S05]  /*1130*/  BRA.U !UP0, `(.L_x_18) ;  /* 0x0000000108d07547 */ /* 0x000fea000b800000 */
[----:B------:R-:W2:Y:S01]  /*1140*/  LDCU UR20, c[0x0][0xb0c] ;  /* 0x00016180ff1477ac */ /* 0x000ea20008000800 */
[----:B------:R-:W3:Y:S01]  /*1150*/  LDCU.128 UR12, c[0x0][0xb10] ;  /* 0x00016200ff0c77ac */ /* 0x000ee20008000c00 */
[----:B------:R-:W4:Y:S01]  /*1160*/  LDCU UR6, c[0x0][0x370] ;  /* 0x00006e00ff0677ac */ /* 0x000f220008000800 */
[----:B------:R-:W1:Y:S01]  /*1170*/  LDCU UR7, c[0x0][0x374] ;  /* 0x00006e80ff0777ac */ /* 0x000e620008000800 */
[----:B------:R-:W1:Y:S01]  /*1180*/  LDCU UR21, c[0x0][0xb20] ;  /* 0x00016400ff1577ac */ /* 0x000e620008000800 */
[----:B--2---:R-:W-:Y:S02]  /*1190*/  UISETP.NE.AND UP0, UPT, UR20, 0x1, UPT ;  /* 0x000000011400788c */ /* 0x004fe4000bf05270 */
[----:B---3--:R-:W-:Y:S01]  /*11a0*/  UIMAD.WIDE.U32 UR4, UR50, UR12, URZ ;  /* 0x0000000c320472a5 */ /* 0x008fe2000f8e00ff */
[----:B------:R-:W2:Y:S01]  /*11b0*/  LDCU.64 UR8, c[0x0][0xb28] ;  /* 0x00016500ff0877ac */ /* 0x000ea20008000a00 */
[----:B----4-:R-:W-:Y:S02]  /*11c0*/  UIMAD.WIDE.U32 UR10, UR6, UR12, URZ ;  /* 0x0000000c060a72a5 */ /* 0x010fe4000f8e00ff */
[----:B------:R-:W-:-:S02]  /*11d0*/  USHF.R.U32.HI UR5, URZ, UR13, UR5 ;  /* 0x0000000dff057299 */ /* 0x000fc40008011605 */
[----:B------:R-:W-:Y:S02]  /*11e0*/  UISETP.NE.AND UP2, UPT, UR19, 0x1, UPT ;  /* 0x000000011300788c */ /* 0x000fe4000bf45270 */
[----:B------:R-:W-:Y:S01]  /*11f0*/  USEL UR5, UR50, UR5, !UP0 ;  /* 0x0000000532057287 */ /* 0x000fe2000c000000 */
[----:B------:R-:W-:Y:S01]  /*1200*/  UMOV UR10, UR11 ;  /* 0x0000000b000a7c82 */ /* 0x000fe20008000000 */
[----:B------:R-:W-:Y:S02]  /*1210*/  UIMAD.WIDE.U32 UR16, UR49, UR15, URZ ;  /* 0x0000000f311072a5 */ /* 0x000fe4000f8e00ff */
[----:B------:R-:W-:Y:S02]  /*1220*/  @UP0 USHF.R.U32.HI UR6, URZ, UR13, UR10 ;  /* 0x0000000dff060299 */ /* 0x000fe4000801160a */
[----:B------:R-:W-:Y:S02]  /*1230*/  UISETP.NE.AND UP0, UPT, UR14, 0x1, UPT ;  /* 0x000000010e00788c */ /* 0x000fe4000bf05270 */
[----:B-1----:R-:W-:-:S02]  /*1240*/  UIMAD.WIDE.U32 UR10, UR7, UR15, URZ ;  /* 0x0000000f070a72a5 */ /* 0x002fc4000f8e00ff */
[----:B--2---:R-:W-:Y:S01]  /*1250*/  UIMAD.WIDE.U32 UR12, UR6, UR8, URZ ;  /* 0x00000008060c72a5 */ /* 0x004fe2000f8e00ff */
[----:B------:R-:W-:Y:S02]  /*1260*/  UMOV UR4, UR17 ;  /* 0x0000001100047c82 */ /* 0x000fe40008000000 */
[----:B------:R-:W-:Y:S02]  /*1270*/  USHF.R.U32.HI UR4, URZ, UR21, UR4 ;  /* 0x00000015ff047299 */ /* 0x000fe40008011604 */
[----:B------:R-:W-:Y:S02]  /*1280*/  UMOV UR10, UR11 ;  /* 0x0000000b000a7c82 */ /* 0x000fe40008000000 */
[----:B------:R-:W-:Y:S01]  /*1290*/  UMOV UR12, UR13 ;  /* 0x0000000d000c7c82 */ /* 0x000fe20008000000 */
[----:B------:R-:W-:Y:S02]  /*12a0*/  @UP0 USHF.R.U32.HI UR7, URZ, UR21, UR10 ;  /* 0x00000015ff070299 */ /* 0x000fe4000801160a */
[----:B------:R-:W-:-:S02]  /*12b0*/  USEL UR4, UR49, UR4, !UP0 ;  /* 0x0000000431047287 */ /* 0x000fc4000c000000 */
[----:B------:R-:W-:Y:S02]  /*12c0*/  UIMAD.WIDE.U32 UR10, UR7, UR8, URZ ;  /* 0x00000008070a72a5 */ /* 0x000fe4000f8e00ff */
[----:B------:R-:W-:Y:S02]  /*12d0*/  @UP2 USHF.R.U32.HI UR6, URZ, UR9, UR12 ;  /* 0x00000009ff062299 */ /* 0x000fe4000801160c */
[----:B------:R-:W-:-:S03]  /*12e0*/  UIMAD.WIDE.U32 UR12, UR4, UR8, URZ ;  /* 0x00000008040c72a5 */ /* 0x000fc6000f8e00ff */
[----:B------:R-:W-:Y:S02]  /*12f0*/  UMOV UR10, UR11 ;  /* 0x0000000b000a7c82 */ /* 0x000fe40008000000 */
[----:B------:R-:W-:Y:S02]  /*1300*/  @UP2 USHF.R.U32.HI UR7, URZ, UR9, UR10 ;  /* 0x00000009ff072299 */ /* 0x000fe4000801160a */
[----:B------:R-:W-:Y:S02]  /*1310*/  UIMAD UR10, UR6, UR19, URZ ;  /* 0x00000013060a72a4 */ /* 0x000fe4000f8e02ff */
[----:B------:R-:W-:-:S04]  /*1320*/  UIMAD UR7, UR7, UR19, URZ ;  /* 0x00000013070772a4 */ /* 0x000fc8000f8e02ff */
[----:B------:R-:W-:-:S03]  /*1330*/  UISETP.GE.AND UP0, UPT, UR4, UR7, UPT ;  /* 0x000000070400728c */ /* 0x000fc6000bf06270 */
[----:B------:R-:W-:Y:S01]  /*1340*/  UMOV UR7, UR13 ;  /* 0x0000000d00077c82 */ /* 0x000fe20008000000 */
[----:B------:R-:W-:Y:S02]  /*1350*/  UISETP.GE.OR UP0, UPT, UR5, UR10, UP0 ;  /* 0x0000000a0500728c */ /* 0x000fe40008706670 */
[----:B------:R-:W-:Y:S02]  /*1360*/  UIMAD.WIDE.U32 UR10, UR5, UR8, URZ ;  /* 0x00000008050a72a5 */ /* 0x000fe4000f8e00ff */
[----:B------:R-:W-:Y:S02]  /*1370*/  USHF.R.U32.HI UR7, URZ, UR9, UR7 ;  /* 0x00000009ff077299 */ /* 0x000fe40008011607 */
[----:B------:R-:W-:Y:S02]  /*1380*/  UIADD3 UR10, UPT, UPT, -UR4, URZ, URZ ;  /* 0x000000ff040a7290 */ /* 0x000fe4000fffe1ff */
[----:B------:R-:W-:Y:S02]  /*1390*/  USEL UR7, UR4, UR7, !UP2 ;  /* 0x0000000704077287 */ /* 0x000fe4000d000000 */
[----:B------:R-:W-:Y:S01]  /*13a0*/  UIMAD UR10, UR14, UR10, UR49 ;  /* 0x0000000a0e0a72a4 */ /* 0x000fe2000f8e0231 */
[----:B------:R-:W-:Y:S01]  /*13b0*/  @!UP0 UMOV UR8, UR11 ;  /* 0x0000000b00088c82 */ /* 0x000fe20008000000 */
[----:B------:R-:W-:-:S02]  /*13c0*/  UIADD3 UR11, UPT, UPT, -UR5, URZ, URZ ;  /* 0x000000ff050b7290 */ /* 0x000fc4000fffe1ff */
[----:B------:R-:W-:Y:S02]  /*13d0*/  @!UP0 USHF.R.U32.HI UR8, URZ, UR9, UR8 ;  /* 0x00000009ff088299 */ /* 0x000fe40008011608 */
[----:B------:R-:W-:Y:S02]  /*13e0*/  UIADD3 UR9, UPT, UPT, -UR7, URZ, URZ ;  /* 0x000000ff07097290 */ /* 0x000fe4000fffe1ff */
[----:B------:R-:W-:Y:S02]  /*13f0*/  @!UP0 USEL UR8, UR5, UR8, !UP2 ;  /* 0x0000000805088287 */ /* 0x000fe4000d000000 */
[----:B------:R-:W-:Y:S02]  /*1400*/  UIMAD UR9, UR19, UR9, UR4 ;  /* 0x00000009130972a4 */ /* 0x000fe4000f8e0204 */
[----:B------:R-:W-:Y:S02]  /*1410*/  @!UP0 UIADD3 UR7, UPT, UPT, UR7, -UR8, URZ ;  /* 0x8000000807078290 */ /* 0x000fe4000fffe0ff */
[----:B------:R-:W-:-:S02]  /*1420*/  @!UP0 UIMAD UR6, UR9, UR6, UR8 ;  /* 0x00000006090682a4 */ /* 0x000fc4000f8e0208 */
[----:B------:R-:W-:Y:S02]  /*1430*/  @!UP0 UIMAD UR4, UR7, UR19, UR5 ;  /* 0x00000013070482a4 */ /* 0x000fe4000f8e0205 */
[----:B------:R-:W-:Y:S02]  /*1440*/  UIMAD UR50, UR20, UR11, UR50 ;  /* 0x0000000b143272a4 */ /* 0x000fe4000f8e0232 */
[----:B------:R-:W-:Y:S01]  /*1450*/  UIMAD UR49, UR4, UR14, UR10 ;  /* 0x0000000e043172a4 */ /* 0x000fe2000f8e020a */
[----:B------:R-:W-:Y:S02]  /*1460*/  @!UP0 UMOV UR5, UR6 ;  /* 0x0000000600058c82 */ /* 0x000fe40008000000 */
[----:B------:R-:W-:-:S12]  /*1470*/  UIMAD UR50, UR5, UR20, UR50 ;  /* 0x00000014053272a4 */ /* 0x000fd8000f8e0232 */
.L_x_18:
[----:B------:R-:W-:-:S09]  /*1480*/  UISETP.NE.AND UP0, UPT, UR22, 0x1, UPT ;  /* 0x000000011600788c */ /* 0x000fd2000bf05270 */
[----:B------:R-:W-:Y:S05]  /*1490*/  BRA.U UP0, `(.L_x_19) ;  /* 0x0000000100407547 */ /* 0x000fea000b800000 */
[----:B------:R-:W2:Y:S01]  /*14a0*/  LDCU.128 UR8, c[0x0][0xb10] ;  /* 0x00016200ff0877ac */ /* 0x000ea20008000c00 */
[----:B------:R-:W3:Y:S01]  /*14b0*/  LDCU UR12, c[0x0][0xb0c] ;  /* 0x00016180ff0c77ac */ /* 0x000ee20008000800 */
[----:B------:R-:W4:Y:S01]  /*14c0*/  LDCU UR13, c[0x0][0xb20] ;  /* 0x00016400ff0d77ac */ /* 0x000f220008000800 */
[----:B--2---:R-:W-:Y:S02]  /*14d0*/  UIMAD.WIDE.U32 UR4, UR50, UR8, URZ ;  /* 0x00000008320472a5 */ /* 0x004fe4000f8e00ff */
[----:B------:R-:W-:Y:S02]  /*14e0*/  UIMAD.WIDE.U32 UR6, UR49, UR11, URZ ;  /* 0x0000000b310672a5 */ /* 0x000fe4000f8e00ff */
[----:B---3--:R-:W-:Y:S02]  /*14f0*/  UISETP.NE.AND UP0, UPT, UR12, 0x1, UPT ;  /* 0x000000010c00788c */ /* 0x008fe4000bf05270 */
[----:B------:R-:W-:-:S03]  /*1500*/  USHF.R.U32.HI UR5, URZ, UR9, UR5 ;  /* 0x00000009ff057299 */ /* 0x000fc60008011605 */
[----:B------:R-:W-:Y:S01]  /*1510*/  UMOV UR4, UR7 ;  /* 0x0000000700047c82 */ /* 0x000fe20008000000 */
[----:B------:R-:W-:Y:S02]  /*1520*/  USEL UR5, UR50, UR5, !UP0 ;  /* 0x0000000532057287 */ /* 0x000fe4000c000000 */
[----:B------:R-:W-:Y:S02]  /*1530*/  UISETP.NE.AND UP0, UPT, UR10, 0x1, UPT ;  /* 0x000000010a00788c */ /* 0x000fe4000bf05270 */
[----:B----4-:R-:W-:-:S04]  /*1540*/  USHF.R.U32.HI UR4, URZ, UR13, UR4 ;  /* 0x0000000dff047299 */ /* 0x010fc80008011604 */
[----:B------:R-:W-:-:S04]  /*1550*/  USEL UR4, UR49, UR4, !UP0 ;  /* 0x0000000431047287 */ /* 0x000fc8000c000000 */
[----:B------:R-:W-:Y:S02]  /*1560*/  UIADD3 UR6, UPT, UPT, UR5, -UR4, URZ ;  /* 0x8000000405067290 */ /* 0x000fe4000fffe0ff */
[----:B------:R-:W-:Y:S02]  /*1570*/  UIADD3 UR4, UPT, UPT, -UR5, UR4, URZ ;  /* 0x0000000405047290 */ /* 0x000fe4000fffe1ff */
[----:B------:R-:W-:Y:S02]  /*1580*/  UIMAD UR49, UR6, UR10, UR49 ;  /* 0x0000000a063172a4 */ /* 0x000fe4000f8e0231 */
[----:B------:R-:W-:-:S12]  /*1590*/  UIMAD UR50, UR4, UR12, UR50 ;  /* 0x0000000c043272a4 */ /* 0x000fd8000f8e0232 */
.L_x_19:
[----:B------:R-:W-:Y:S01]  /*15a0*/  UISETP.NE.AND UP0, UPT, UR18, 0x2, UPT ;  /* 0x000000021200788c */ /* 0x000fe2000bf05270 */
[----:B------:R-:W-:Y:S09]  /*15b0*/  BRA.U !UP6, `(.L_x_20) ;  /* 0x000000010e0c7547 */ /* 0x000ff2000b800000 */
[----:B------:R-:W-:Y:S01]  /*15c0*/  UCGABAR_WAIT ;  /* 0x0000000000007dc7 */ /* 0x000fe20008000000 */
[----:B------:R-:W-:Y:S01]  /*15d0*/  CCTL.IVALL ;  /* 0x00000000ff00798f */ /* 0x000fe20002000000 */
[----:B------:R-:W-:Y:S05]  /*15e0*/  BRA `(.L_x_21) ;  /* 0x0000000000047947 */ /* 0x000fea0003800000 */
.L_x_20:
[----:B------:R-:W-:Y:S06]  /*15f0*/  BAR.SYNC.DEFER_BLOCKING 0x0 ;  /* 0x0000000000007b1d */ /* 0x000fec0000010000 */
.L_x_21:
[----:B------:R-:W-:Y:S05]  /*1600*/  BRA.U UP0, `(.L_x_22) ;  /* 0x0000001900407547 */ /* 0x000fea000b800000 */
[----:B------:R-:W2:Y:S01]  /*1610*/  LDCU UR6, c[0x0][0x38c] ;  /* 0x00007180ff0677ac */ /* 0x000ea20008000800 */
[----:B------:R-:W-:Y:S01]  /*1620*/  PLOP3.LUT P2, PT, PT, PT, UP3, 0x80, 0x8 ;  /* 0x000000000008781c */ /* 0x000fe20003f4f038 */
[----:B------:R-:W-:Y:S01]  /*1630*/  IMAD.MOV.U32 R12, RZ, RZ, 0x1 ;  /* 0x00000001ff0c7424 */ /* 0x000fe200078e00ff */
[----:B------:R-:W-:Y:S01]  /*1640*/  ISETP.EQ.OR P3, PT, R0, RZ, P4 ;  /* 0x000000ff0000720c */ /* 0x000fe20002762670 */
[----:B------:R-:W-:Y:S01]  /*1650*/  UISETP.NE.AND UP1, UPT, UR18, URZ, UPT ;  /* 0x000000ff1200728c */ /* 0x000fe2000bf25270 */
[----:B------:R-:W-:Y:S01]  /*1660*/  PLOP3.LUT P2, PT, P2, PT, PT, 0x8, 0x80 ;  /* 0x000000000080781c */ /* 0x000fe2000174e170 */
[----:B------:R-:W-:Y:S01]  /*1670*/  USEL UR38, URZ, 0x1, UP5 ;  /* 0x00000001ff267887 */ /* 0x000fe2000a800000 */
[----:B------:R-:W-:Y:S01]  /*1680*/  CS2R R10, SRZ ;  /* 0x00000000000a7805 */ /* 0x000fe2000001ff00 */
[----:B------:R-:W-:Y:S01]  /*1690*/  IMAD.MOV.U32 R9, RZ, RZ, RZ ;  /* 0x000000ffff097224 */ /* 0x000fe200078e00ff */
[----:B------:R-:W3:Y:S01]  /*16a0*/  LDCU UR62, c[0x0][0x370] ;  /* 0x00006e00ff3e77ac */ /* 0x000ee20008000800 */
[----:B------:R-:W-:Y:S01]  /*16b0*/  IMAD.MOV.U32 R8, RZ, RZ, 0x1 ;  /* 0x00000001ff087424 */ /* 0x000fe200078e00ff */
[----:B------:R-:W4:Y:S01]  /*16c0*/  LDCU.64 UR46, c[0x0][0x348] ;  /* 0x00006900ff2e77ac */ /* 0x000f220008000a00 */
[----:B------:R-:W-:-:S02]  /*16d0*/  USHF.R.U32.HI UR66, URZ, 0x6, UR29 ;  /* 0x00000006ff427899 */ /* 0x000fc4000801161d */
[----:B--2---:R-:W-:Y:S02]  /*16e0*/  UIADD3 UR5, UPT, UPT, UR6, 0xff, URZ ;  /* 0x000000ff06057890 */ /* 0x004fe4000fffe0ff */
[----:B------:R-:W-:Y:S02]  /*16f0*/  UIADD3 UR67, UPT, UPT, UR6, 0x1fe, URZ ;  /* 0x000001fe06437890 */ /* 0x000fe4000fffe0ff */
[----:B------:R-:W-:Y:S01]  /*1700*/  USHF.R.S32.HI UR4, URZ, 0x1f, UR5 ;  /* 0x0000001fff047899 */ /* 0x000fe20008011405 */
[----:B------:R-:W2:Y:S03]  /*1710*/  LDCU UR61, c[0x0][0x374] ;  /* 0x00006e80ff3d77ac */ /* 0x000ea60008000800 */
[----:B------:R-:W-:Y:S02]  /*1720*/  ULEA.HI UR4, UR4, UR5, URZ, 0x8 ;  /* 0x0000000504047291 */ /* 0x000fe4000f8f40ff */
[----:B------:R-:W-:-:S02]  /*1730*/  USEL UR38, UR38, 0x2, UP1 ;  /* 0x0000000226267887 */ /* 0x000fc40008800000 */
[----:B------:R-:W-:Y:S02]  /*1740*/  USHF.R.S32.HI UR64, URZ, 0x8, UR4 ;  /* 0x00000008ff407899 */ /* 0x000fe40008011404 */
[----:B------:R-:W-:Y:S02]  /*1750*/  UIADD3 UR4, UPT, UPT, UR6, -0x1, URZ ;  /* 0xffffffff06047890 */ /* 0x000fe4000fffe0ff */
[----:B------:R-:W-:Y:S02]  /*1760*/  UISETP.LT.U32.AND UP0, UPT, UR64, 0x6, UPT ;  /* 0x000000064000788c */ /* 0x000fe4000bf01070 */
[----:B------:R-:W-:Y:S02]  /*1770*/  UISETP.GE.U32.AND UP2, UPT, UR4, -0x1ff, UPT ;  /* 0xfffffe010400788c */ /* 0x000fe4000bf46070 */
[----:B------:R-:W-:Y:S01]  /*1780*/  USEL UR63, UR64, 0x6, UP0 ;  /* 0x00000006403f7887 */ /* 0x000fe20008000000 */
[----:B------:R-:W-:-:S03]  /*1790*/  UMOV UR23, URZ ;  /* 0x000000ff00177c82 */ /* 0x000fc60008000000 */
[----:B------:R-:W-:Y:S02]  /*17a0*/  UIADD3 UR37, UPT, UPT, UR63, -0x1, URZ ;  /* 0xffffffff3f257890 */ /* 0x000fe4000fffe0ff */
[----:B------:R-:W-:-:S03]  /*17b0*/  UIADD3 UR65, UPT, UPT, UR64, -UR63, URZ ;  /* 0x8000003f40417290 */ /* 0x000fc6000fffe0ff */
[----:B------:R-:W-:-:S04]  /*17c0*/  @UP2 UIADD3 UR37, UPT, UPT, UR63, URZ, URZ ;  /* 0x000000ff3f252290 */ /* 0x000fc8000fffe0ff */
[----:B--234-:R-:W-:-:S12]  /*17d0*/  UIADD3 UR37, UPT, UPT, UR37, 0x1, URZ ;  /* 0x0000000125257890 */ /* 0x01cfd8000fffe0ff */
.L_x_46:
[----:B------:R-:W-:Y:S01]  /*17e0*/  UISETP.NE.AND UP0, UPT, UR55, URZ, UPT ;  /* 0x000000ff3700728c */ /* 0x000fe2000bf05270 */
[----:B------:R-:W2:Y:S08]  /*17f0*/  S2UR UR55, SR_CgaCtaId ;  /* 0x00000000003779c3 */ /* 0x000eb00000008800 */
[----:B-1-3--:R-:W-:Y:S05]  /*1800*/  BRA.U UP0, `(.L_x_23) ;  /* 0x0000000100347547 */ /* 0x00afea000b800000 */
[----:B------:R-:W3:Y:S01]  /*1810*/  S2R R0, SR_CgaCtaId ;  /* 0x0000000000007919 */ /* 0x000ee20000008800 */
[----:B------:R-:W-:Y:S02]  /*1820*/  MOV R3, 0x400 ;  /* 0x0000040000037802 */ /* 0x000fe40000000f00 */
[----:B------:R-:W-:Y:S02]  /*1830*/  SHF.L.U32 R2, R8, 0x1f, RZ ;  /* 0x0000001f08027819 */ /* 0x000fe400000006ff */
[----:B---3--:R-:W-:-:S05]  /*1840*/  LEA R0, R0, R3, 0x18 ;  /* 0x0000000300007211 */ /* 0x008fca00078ec0ff */
[----:B------:R-:W-:-:S04]  /*1850*/  IMAD R3, R9, 0x8, R0 ;  /* 0x0000000809037824 */ /* 0x000fc800078e0200 */
[----:B------:R-:W3:Y:S02]  /*1860*/  SYNCS.PHASECHK.TRANS64.TRYWAIT P0, [R3+URZ+0x100], R2 ;  /* 0x00010002030075a7 */ /* 0x000ee400080011ff */
[----:B---3--:R-:W-:Y:S05]  /*1870*/  @!P0 BRA `(.L_x_24) ;  /* 0x0000005400488947 */ /* 0x008fea0003800000 */
.L_x_110:
[----:B------:R-:W-:Y:S01]  /*1880*/  VIADD R9, R9, 0x1 ;  /* 0x0000000109097836 */ /* 0x000fe20000000000 */
[----:B------:R3:W-:Y:S04]  /*1890*/  SYNCS.ARRIVE.TRANS64.A1T0 RZ, [R3+URZ+0xf0], RZ ;  /* 0x0000f0ff03ff79a7 */ /* 0x0007e800081000ff */
[----:B------:R-:W-:-:S04]  /*18a0*/  ISETP.NE.AND P0, PT, R9, 0x2, PT ;  /* 0x000000020900780c */ /* 0x000fc80003f05270 */
[----:B------:R-:W-:Y:S02]  /*18b0*/  SEL R9, R9, RZ, P0 ;  /* 0x000000ff09097207 */ /* 0x000fe40000000000 */
[----:B---3--:R-:W-:-:S04]  /*18c0*/  SEL R3, RZ, 0x1, P0 ;  /* 0x00000001ff037807 */ /* 0x008fc80000000000 */
[----:B------:R-:W-:Y:S02]  /*18d0*/  LOP3.LUT R8, R8, R3, RZ, 0x3c, !PT ;  /* 0x0000000308087212 */ /* 0x000fe400078e3cff */
.L_x_23:
[----:B------:R-:W-:Y:S01]  /*18e0*/  UMOV UR21, 0x400 ;  /* 0x0000040000157882 */ /* 0x000fe20000000000 */
[----:B------:R-:W-:Y:S01]  /*18f0*/  SHF.L.U32 R0, R12, 0x1f, RZ ;  /* 0x0000001f0c007819 */ /* 0x000fe200000006ff */
[----:B--2---:R-:W-:Y:S02]  /*1900*/  ULEA UR21, UR55, UR21, 0x18 ;  /* 0x0000001537157291 */ /* 0x004fe4000f8ec0ff */
[----:B------:R-:W-:Y:S02]  /*1910*/  UISETP.GE.U32.AND UP0, UPT, UR67, 0x1ff, UPT ;  /* 0x000001ff4300788c */ /* 0x000fe4000bf06070 */
[----:B------:R-:W-:Y:S02]  /*1920*/  ULEA UR4, UR23, UR21, 0x3 ;  /* 0x0000001517047291 */ /* 0x000fe4000f8e18ff */
[----:B------:R-:W-:Y:S02]  /*1930*/  USHF.L.U32 UR59, UR50, 0x6, URZ ;  /* 0x00000006323b7899 */ /* 0x000fe400080006ff */
[----:B------:R-:W-:Y:S01]  /*1940*/  ULEA UR27, UR49, UR66, 0x3 ;  /* 0x00000042311b7291 */ /* 0x000fe2000f8e18ff */
[----:B------:R-:W-:-:S04]  /*1950*/  UMOV UR13, URZ ;  /* 0x000000ff000d7c82 */ /* 0x000fc80008000000 */
[----:B------:R2:W3:Y:S01]  /*1960*/  SYNCS.PHASECHK.TRANS64.TRYWAIT P1, [UR4+0x30], R0 ;  /* 0x00003000ff0075a7 */ /* 0x0004e20008021104 */
[----:B------:R-:W-:Y:S06]  /*1970*/  BRA.U !UP0, `(.L_x_25) ;  /* 0x0000000508587547 */ /* 0x000fec000b800000 */
[----:B------:R-:W-:Y:S01]  /*1980*/  UMOV UR22, URZ ;  /* 0x000000ff00167c82 */ /* 0x000fe20008000000 */
[----:B------:R-:W-:-:S05]  /*1990*/  UMOV UR6, UR23 ;  /* 0x0000001700067c82 */ /* 0x000fca0008000000 */
.L_x_33:
[----:B------:R-:W-:Y:S01]  /*19a0*/  ULEA UR57, UR6, UR21, 0x3 ;  /* 0x0000001506397291 */ /* 0x000fe2000f8e18ff */
[----:B---3--:R-:W-:Y:S01]  /*19b0*/  @!P4 MOV R2, 0x9000 ;  /* 0x000090000002c802 */ /* 0x008fe20000000f00 */
[----:B-123--:R-:W-:Y:S10]  /*19c0*/  @P1 BRA `(.L_x_26) ;  /* 0x00000000000c1947 */ /* 0x00eff40003800000 */
[----:B------:R-:W-:-:S04]  /*19d0*/  SHF.L.U32 R3, R12, 0x1f, RZ ;  /* 0x0000001f0c037819 */ /* 0x000fc800000006ff */
[----:B------:R-:W3:Y:S02]  /*19e0*/  SYNCS.PHASECHK.TRANS64.TRYWAIT P0, [UR57+0x30], R3 ;  /* 0x00003003ff0075a7 */ /* 0x000ee40008001139 */
[----:B---3--:R-:W-:Y:S05]  /*19f0*/  @!P0 BRA `(.L_x_27) ;  /* 0x0000005000fc8947 */ /* 0x008fea0003800000 */
.L_x_26:
[----:B------:R3:W-:Y:S01]  /*1a00*/  @!P4 SYNCS.ARRIVE.TRANS64 RZ, [UR57], R2 ;  /* 0x00000002ffffc9a7 */ /* 0x0007e20008000039 */
[----:B------:R-:W-:-:S04]  /*1a10*/  ULOP3.LUT UR4, UR38, 0x2, URZ, 0xfc, !UPT ;  /* 0x0000000226047892 */ /* 0x000fc8000f8efcff */
[----:B------:R-:W-:-:S09]  /*1a20*/  UISETP.NE.AND UP0, UPT, UR4, 0x2, UPT ;  /* 0x000000020400788c */ /* 0x000fd2000bf05270 */
[----:B------:R-:W-:Y:S05]  /*1a30*/  BRA.U UP0, `(.L_x_28) ;  /* 0x0000000100047547 */ /* 0x000fea000b800000 */
[----:B-1----:R-:W-:Y:S05]  /*1a40*/  BPT.TRAP 0x1 ;  /* 0x000000040000795c */ /* 0x002fea0000300000 */
.L_x_28:
[----:B------:R-:W-:Y:S04]  /*1a50*/  BSSY.RECONVERGENT B0, `(.L_x_29) ;  /* 0x0000003000007945 */ /* 0x000fe80003800200 */
[----:B------:R-:W-:Y:S05]  /*1a60*/  @P3 BRA `(.L_x_30) ;  /* 0x0000000000043947 */ /* 0x000fea0003800000 */
[----:B-1----:R-:W-:Y:S05]  /*1a70*/  BPT.TRAP 0x1 ;  /* 0x000000040000795c */ /* 0x002fea0000300000 */
.L_x_30:
[----:B-1----:R-:W-:Y:S05]  /*1a80*/  BSYNC.RECONVERGENT B0 ;  /* 0x0000000000007941 */ /* 0x002fea0003800200 */
.L_x_29:
[----:B------:R-:W-:Y:S01]  /*1a90*/  UIADD3 UR4, UPT, UPT, UR6, 0x1, URZ ;  /* 0x0000000106047890 */ /* 0x000fe2000fffe0ff */
[----:B------:R-:W-:Y:S01]  /*1aa0*/  BSSY.RECONVERGENT B0, `(.L_x_31) ;  /* 0x000003e000007945 */ /* 0x000fe20003800200 */
[----:B------:R-:W-:Y:S02]  /*1ab0*/  ELECT P0, URZ, PT ;  /* 0x0000000000ff782f */ /* 0x000fe40003800000 */
[----:B------:R-:W-:-:S04]  /*1ac0*/  UISETP.NE.AND UP0, UPT, UR4, 0x6, UPT ;  /* 0x000000060400788c */ /* 0x000fc8000bf05270 */
[----:B------:R-:W-:Y:S02]  /*1ad0*/  USEL UR5, URZ, 0x1, UP0 ;  /* 0x00000001ff057887 */ /* 0x000fe40008000000 */
[----:B------:R-:W-:-:S04]  /*1ae0*/  USEL UR23, UR4, URZ, UP0 ;  /* 0x000000ff04177287 */ /* 0x000fc80008000000 */
[----:B------:R-:W-:Y:S01]  /*1af0*/  ULEA UR4, UR23, UR21, 0x3 ;  /* 0x0000001517047291 */ /* 0x000fe2000f8e18ff */
[----:B------:R-:W-:-:S04]  /*1b00*/  LOP3.LUT R12, R12, UR5, RZ, 0x3c, !PT ;  /* 0x000000050c0c7c12 */ /* 0x000fc8000f8e3cff */
[----:B--2---:R-:W-:-:S04]  /*1b10*/  SHF.L.U32 R0, R12, 0x1f, RZ ;  /* 0x0000001f0c007819 */ /* 0x004fc800000006ff */
[----:B------:R1:W2:Y:S01]  /*1b20*/  SYNCS.PHASECHK.TRANS64.TRYWAIT P1, [UR4+0x30], R0 ;  /* 0x00003000ff0075a7 */ /* 0x0002a20008021104 */
[----:B------:R-:W-:Y:S05]  /*1b30*/  @!P0 BRA `(.L_x_32) ;  /* 0x0000000000d08947 */ /* 0x000fea0003800000 */
[----:B------:R-:W-:Y:S02]  /*1b40*/  ULEA UR32, UR6, UR21, 0xf ;  /* 0x0000001506207291 */ /* 0x000fe4000f8e78ff */
[----:B------:R-:W-:Y:S02]  /*1b50*/  UIADD3 UR4, UP1, UPT, UR46, 0x80, URZ ;  /* 0x000000802e047890 */ /* 0x000fe4000ff3e0ff */
[----:B------:R-:W-:Y:S02]  /*1b60*/  ULEA UR7, UR6, UR29, 0xb ;  /* 0x0000001d06077291 */ /* 0x000fe4000f8e58ff */
[----:B------:R-:W-:Y:S02]  /*1b70*/  USHF.L.U32 UR58, UR22, 0x8, URZ ;  /* 0x00000008163a7899 */ /* 0x000fe400080006ff */
[----:B------:R-:W-:Y:S02]  /*1b80*/  UIADD3 UR14, UP0, UPT, UR46, 0x180, URZ ;  /* 0x000001802e0e7890 */ /* 0x000fe4000ff1e0ff */
[----:B------:R-:W-:-:S02]  /*1b90*/  UIADD3.X UR5, UPT, UPT, URZ, UR47, URZ, UP1, !UPT ;  /* 0x0000002fff057290 */ /* 0x000fc40008ffe4ff */
[----:B------:R-:W-:Y:S02]  /*1ba0*/  ULEA UR7, UR7, UR21, 0x1 ;  /* 0x0000001507077291 */ /* 0x000fe4000f8e08ff */
[----:B------:R-:W-:Y:S02]  /*1bb0*/  UIADD3 UR56, UPT, UPT, UR32, 0xa00, URZ ;  /* 0x00000a0020387890 */ /* 0x000fe4000fffe0ff */
[----:B------:R-:W-:Y:S02]  /*1bc0*/  UIADD3 UR50, UPT, UPT, UR58, 0x40, URZ ;  /* 0x000000403a327890 */ /* 0x000fe4000fffe0ff */
[----:B------:R-:W-:Y:S02]  /*1bd0*/  UIADD3 UR48, UPT, UPT, UR32, 0x2a00, URZ ;  /* 0x00002a0020307890 */ /* 0x000fe4000fffe0ff */
[----:B------:R-:W-:Y:S02]  /*1be0*/  UIADD3 UR42, UPT, UPT, UR58, 0x80, URZ ;  /* 0x000000803a2a7890 */ /* 0x000fe4000fffe0ff */
[----:B------:R-:W-:-:S02]  /*1bf0*/  UIADD3 UR40, UPT, UPT, UR32, 0x4a00, URZ ;  /* 0x00004a0020287890 */ /* 0x000fc4000fffe0ff */
[----:B------:R-:W-:Y:S02]  /*1c00*/  UIADD3 UR34, UPT, UPT, UR58, 0xc0, URZ ;  /* 0x000000c03a227890 */ /* 0x000fe4000fffe0ff */
[----:B------:R-:W-:Y:S02]  /*1c10*/  UIADD3 UR32, UPT, UPT, UR32, 0x6a00, URZ ;  /* 0x00006a0020207890 */ /* 0x000fe4000fffe0ff */
[----:B------:R-:W-:Y:S02]  /*1c20*/  UIADD3.X UR15, UPT, UPT, URZ, UR47, URZ, UP0, !UPT ;  /* 0x0000002fff0f7290 */ /* 0x000fe400087fe4ff */
[----:B------:R-:W-:Y:S02]  /*1c30*/  UIADD3 UR24, UPT, UPT, UR7, 0x30a00, URZ ;  /* 0x00030a0007187890 */ /* 0x000fe4000fffe0ff */
[----:B------:R-:W-:Y:S01]  /*1c40*/  UIADD3 UR8, UPT, UPT, UR7, 0x30e00, URZ ;  /* 0x00030e0007087890 */ /* 0x000fe2000fffe0ff */
[----:B------:R-:W-:Y:S01]  /*1c50*/  UMOV UR30, 0x0 ;  /* 0x00000000001e7882 */ /* 0x000fe20000000000 */
[----:B------:R-:W-:Y:S01]  /*1c60*/  UMOV UR31, 0x10000000 ;  /* 0x10000000001f7882 */ /* 0x000fe20000000000 */
[----:B------:R-:W-:Y:S01]  /*1c70*/  UMOV UR49, UR57 ;  /* 0x0000003900317c82 */ /* 0x000fe20008000000 */
[----:B------:R-:W-:Y:S01]  /*1c80*/  UMOV UR51, UR59 ;  /* 0x0000003b00337c82 */ /* 0x000fe20008000000 */
[----:B------:R-:W-:Y:S01]  /*1c90*/  UMOV UR52, UR60 ;  /* 0x0000003c00347c82 */ /* 0x000fe20008000000 */
[----:B------:R-:W-:Y:S01]  /*1ca0*/  UMOV UR41, UR57 ;  /* 0x0000003900297c82 */ /* 0x000fe20008000000 */
[----:B------:R-:W-:Y:S01]  /*1cb0*/  UMOV UR43, UR59 ;  /* 0x0000003b002b7c82 */ /* 0x000fe20008000000 */
[----:B------:R-:W-:Y:S01]  /*1cc0*/  UMOV UR44, UR60 ;  /* 0x0000003c002c7c82 */ /* 0x000fe20008000000 */
[----:B------:R-:W-:Y:S01]  /*1cd0*/  UTMALDG.3D [UR56], [UR4], desc[UR30] ;  /* 0x00001e38040075b4 */ /* 0x000fe20008011000 */
[----:B------:R-:W-:Y:S01]  /*1ce0*/  UMOV UR33, UR57 ;  /* 0x0000003900217c82 */ /* 0x000fe20008000000 */
[----:B------:R-:W-:Y:S01]  /*1cf0*/  UMOV UR35, UR59 ;  /* 0x0000003b00237c82 */ /* 0x000fe20008000000 */
[----:B------:R-:W-:Y:S01]  /*1d00*/  UMOV UR36, UR60 ;  /* 0x0000003c00247c82 */ /* 0x000fe20008000000 */
[----:B------:R-:W-:Y:S01]  /*1d10*/  UMOV UR13, 0x30000 ;  /* 0x00030000000d7882 */ /* 0x000fe20000000000 */
[----:B------:R-:W-:Y:S01]  /*1d20*/  UMOV UR25, UR57 ;  /* 0x0000003900197c82 */ /* 0x000fe20008000000 */
[----:B------:R-:W-:Y:S01]  /*1d30*/  UMOV UR28, UR60 ;  /* 0x0000003c001c7c82 */ /* 0x000fe20008000000 */
[----:B------:R-:W-:Y:S01]  /*1d40*/  UMOV UR26, UR58 ;  /* 0x0000003a001a7c82 */ /* 0x000fe20008000000 */
[----:B------:R-:W-:Y:S01]  /*1d50*/  UTMALDG.3D [UR48], [UR4], desc[UR30] ;  /* 0x00001e30040075b4 */ /* 0x000fe20008011000 */
[----:B------:R-:W-:Y:S01]  /*1d60*/  UMOV UR9, UR57 ;  /* 0x0000003900097c82 */ /* 0x000fe20008000000 */
[----:B------:R-:W-:Y:S01]  /*1d70*/  UMOV UR11, UR27 ;  /* 0x0000001b000b7c82 */ /* 0x000fe20008000000 */
[----:B------:R-:W-:Y:S01]  /*1d80*/  UMOV UR12, UR60 ;  /* 0x0000003c000c7c82 */ /* 0x000fe20008000000 */
[----:B------:R-:W-:Y:S01]  /*1d90*/  UMOV UR10, UR50 ;  /* 0x00000032000a7c82 */ /* 0x000fe20008000000 */
[----:B------:R-:W-:Y:S01]  /*1da0*/  UIADD3 UR16, UPT, UPT, UR7, 0x31200, URZ ;  /* 0x0003120007107890 */ /* 0x000fe2000fffe0ff */
[----:B------:R-:W-:Y:S01]  /*1db0*/  UMOV UR17, UR57 ;  /* 0x0000003900117c82 */ /* 0x000fe20008000000 */
[----:B------:R-:W-:Y:S01]  /*1dc0*/  UTMALDG.3D [UR40], [UR4], desc[UR30] ;  /* 0x00001e28040075b4 */ /* 0x000fe20008011000 */
[----:B------:R-:W-:Y:S01]  /*1dd0*/  UMOV UR19, UR27 ;  /* 0x0000001b00137c82 */ /* 0x000fe20008000000 */
[----:B------:R-:W-:Y:S01]  /*1de0*/  UMOV UR20, UR60 ;  /* 0x0000003c00147c82 */ /* 0x000fe20008000000 */
[----:B------:R-:W-:Y:S01]  /*1df0*/  UMOV UR18, UR42 ;  /* 0x0000002a00127c82 */ /* 0x000fe20008000000 */
[----:B------:R-:W-:Y:S01]  /*1e00*/  UTMALDG.3D [UR32], [UR4], desc[UR30] ;  /* 0x00001e20040075b4 */ /* 0x000fe20008011000 */
[----:B------:R-:W-:Y:S01]  /*1e10*/  UTMALDG.3D.MULTICAST [UR24], [UR14], UR13, desc[UR30] ;  /* 0x00001e180e0073b4 */ /* 0x000fe2000801180d */
[----:B------:R4:W-:Y:S01]  /*1e20*/  UTMALDG.3D.MULTICAST [UR8], [UR14], UR13, desc[UR30] ;  /* 0x00001e080e0073b4 */ /* 0x0009e2000801180d */
[----:B------:R1:W-:Y:S01]  /*1e30*/  UTMALDG.3D.MULTICAST [UR16], [UR14], UR13, desc[UR30] ;  /* 0x00001e100e0073b4 */ /* 0x0003e2000801180d */
[----:B----4-:R-:W-:Y:S01]  /*1e40*/  UIADD3 UR8, UPT, UPT, UR7, 0x31600, URZ ;  /* 0x0003160007087890 */ /* 0x010fe2000fffe0ff */
[----:B------:R-:W-:-:S08]  /*1e50*/  UMOV UR10, UR34 ;  /* 0x00000022000a7c82 */ /* 0x000fd00008000000 */
[----:B------:R1:W-:Y:S02]  /*1e60*/  UTMALDG.3D.MULTICAST [UR8], [UR14], UR13, desc[UR30] ;  /* 0x00001e080e0073b4 */ /* 0x0003e4000801180d */
[----:B-1----:R-:W-:Y:S01]  /*1e70*/  NOP ;  /* 0x0000000000007918 */ /* 0x002fe20000000000 */
.L_x_32:
[----:B------:R-:W-:Y:S05]  /*1e80*/  BSYNC.RECONVERGENT B0 ;  /* 0x0000000000007941 */ /* 0x000fea0003800200 */
.L_x_31:
[----:B------:R-:W-:Y:S01]  /*1e90*/  UIADD3 UR22, UPT, UPT, UR22, 0x1, URZ ;  /* 0x0000000116167890 */ /* 0x000fe2000fffe0ff */
[----:B------:R-:W-:Y:S01]  /*1ea0*/  UMOV UR6, UR23 ;  /* 0x0000001700067c82 */ /* 0x000fe20008000000 */
[----:B------:R-:W-:Y:S02]  /*1eb0*/  UMOV UR13, UR37 ;  /* 0x00000025000d7c82 */ /* 0x000fe40008000000 */
[----:B------:R-:W-:-:S09]  /*1ec0*/  UISETP.NE.AND UP0, UPT, UR22, UR37, UPT ;  /* 0x000000251600728c */ /* 0x000fd2000bf05270 */
[----:B------:R-:W-:Y:S05]  /*1ed0*/  BRA.U UP0, `(.L_x_33) ;  /* 0xfffffff900b07547 */ /* 0x000fea000b83ffff */
.L_x_25:
[----:B------:R-:W-:Y:S01]  /*1ee0*/  ULEA UR4, UR23, UR21, 0x3 ;  /* 0x0000001517047291 */ /* 0x000fe2000f8e18ff */
[----:B-12---:R-:W-:Y:S01]  /*1ef0*/  SHF.L.U32 R0, R12, 0x1f, RZ ;  /* 0x0000001f0c007819 */ /* 0x006fe200000006ff */
[----:B------:R-:W-:Y:S01]  /*1f00*/  @!P2 SYNCS.ARRIVE.TRANS64.A1T0 RZ, [UR21+0x88], RZ ;  /* 0x000088ffffffa9a7 */ /* 0x000fe20008100015 */
[----:B------:R-:W-:-:S06]  /*1f10*/  UISETP.GT.AND UP0, UPT, UR64, UR63, UPT ;  /* 0x0000003f4000728c */ /* 0x000fcc000bf04270 */
[----:B---3--:R1:W2:Y:S03]  /*1f20*/  SYNCS.PHASECHK.TRANS64.TRYWAIT P1, [UR4+0x30], R0 ;  /* 0x00003000ff0075a7 */ /* 0x0082a60008021104 */
[----:B------:R-:W-:Y:S05]  /*1f30*/  BRA.U !UP0, `(.L_x_34) ;  /* 0x0000000508547547 */ /* 0x000fea000b800000 */
[----:B------:R-:W-:Y:S01]  /*1f40*/  UIADD3 UR22, UPT, UPT, UR65, UR13, URZ ;  /* 0x0000000d41167290 */ /* 0x000fe2000fffe0ff */
[----:B------:R-:W-:-:S11]  /*1f50*/  UMOV UR6, UR23 ;  /* 0x0000001700067c82 */ /* 0x000fd60008000000 */
.L_x_42:
[----:B------:R-:W-:Y:S01]  /*1f60*/  ULEA UR57, UR6, UR21, 0x3 ;  /* 0x0000001506397291 */ /* 0x000fe2000f8e18ff */
[----:B--2---:R-:W-:Y:S01]  /*1f70*/  @!P4 MOV R2, 0x9000 ;  /* 0x000090000002c802 */ /* 0x004fe20000000f00 */
[----:B--23--:R-:W-:Y:S10]  /*1f80*/  @P1 BRA `(.L_x_35) ;  /* 0x00000000000c1947 */ /* 0x00cff40003800000 */
[----:B------:R-:W-:-:S04]  /*1f90*/  SHF.L.U32 R3, R12, 0x1f, RZ ;  /* 0x0000001f0c037819 */ /* 0x000fc800000006ff */
[----:B------:R-:W2:Y:S02]  /*1fa0*/  SYNCS.PHASECHK.TRANS64.TRYWAIT P0, [UR57+0x30], R3 ;  /* 0x00003003ff0075a7 */ /* 0x000ea40008001139 */
[----:B--2---:R-:W-:Y:S05]  /*1fb0*/  @!P0 BRA `(.L_x_36) ;  /* 0x0000004c00a48947 */ /* 0x004fea0003800000 */
.L_x_35:
[----:B------:R2:W-:Y:S01]  /*1fc0*/  @!P4 SYNCS.ARRIVE.TRANS64 RZ, [UR57], R2 ;  /* 0x00000002ffffc9a7 */ /* 0x0005e20008000039 */
[----:B------:R-:W-:-:S04]  /*1fd0*/  ULOP3.LUT UR4, UR38, 0x2, URZ, 0xfc, !UPT ;  /* 0x0000000226047892 */ /* 0x000fc8000f8efcff */
[----:B------:R-:W-:-:S09]  /*1fe0*/  UISETP.NE.AND UP0, UPT, UR4, 0x2, UPT ;  /* 0x000000020400788c */ /* 0x000fd2000bf05270 */
[----:B------:R-:W-:Y:S05]  /*1ff0*/  BRA.U UP0, `(.L_x_37) ;  /* 0x0000000100047547 */ /* 0x000fea000b800000 */
[----:B------:R-:W-:Y:S05]  /*2000*/  BPT.TRAP 0x1 ;  /* 0x000000040000795c */ /* 0x000fea0000300000 */
.L_x_37:
[----:B------:R-:W-:Y:S04]  /*2010*/  BSSY.RECONVERGENT B0, `(.L_x_38) ;  /* 0x0000003000007945 */ /* 0x000fe80003800200 */
[----:B------:R-:W-:Y:S05]  /*2020*/  @P3 BRA `(.L_x_39) ;  /* 0x0000000000043947 */ /* 0x000fea0003800000 */
[----:B------:R-:W-:Y:S05]  /*2030*/  BPT.TRAP 0x1 ;  /* 0x000000040000795c */ /* 0x000fea0000300000 */
.L_x_39:
[----:B------:R-:W-:Y:S05]  /*2040*/  BSYNC.RECONVERGENT B0 ;  /* 0x0000000000007941 */ /* 0x000fea0003800200 */
.L_x_38:
        /* <DEDUP_REMOVED lines=8> */
[----:B-1----:R-:W-:-:S04]  /*20d0*/  SHF.L.U32 R0, R12, 0x1f, RZ ;  /* 0x0000001f0c007819 */ /* 0x002fc800000006ff */
[----:B------:R1:W3:Y:S01]  /*20e0*/  SYNCS.PHASECHK.TRANS64.TRYWAIT P1, [UR4+0x30], R0 ;  /* 0x00003000ff0075a7 */ /* 0x0002e20008021104 */
        /* <DEDUP_REMOVED lines=53> */
.L_x_41:
[----:B------:R-:W-:Y:S05]  /*2440*/  BSYNC.RECONVERGENT B0 ;  /* 0x0000000000007941 */ /* 0x000fea0003800200 */
.L_x_40:
[----:B------:R-:W-:Y:S01]  /*2450*/  UIADD3 UR13, UPT, UPT, UR13, 0x1, URZ ;  /* 0x000000010d0d7890 */ /* 0x000fe2000fffe0ff */
[----:B------:R-:W-:-:S03]  /*2460*/  UMOV UR6, UR23 ;  /* 0x0000001700067c82 */ /* 0x000fc60008000000 */
[----:B------:R-:W-:-:S09]  /*2470*/  UISETP.NE.AND UP0, UPT, UR13, UR22, UPT ;  /* 0x000000160d00728c */ /* 0x000fd2000bf05270 */
[----:B------:R-:W-:Y:S05]  /*2480*/  BRA.U UP0, `(.L_x_42) ;  /* 0xfffffff900b47547 */ /* 0x000fea000b83ffff */
.L_x_34:
[C---:B------:R-:W-:Y:S01]  /*2490*/  LEA R3, R11.reuse, UR21, 0x3 ;  /* 0x000000150b037c11 */ /* 0x040fe2000f8e18ff */
[----:B------:R-:W-:Y:S01]  /*24a0*/  NOP ;  /* 0x0000000000007918 */ /* 0x000fe20000000000 */
[----:B-1----:R-:W-:Y:S02]  /*24b0*/  SHF.L.U32 R0, R10, 0x1f, RZ ;  /* 0x0000001f0a007819 */ /* 0x002fe400000006ff */
[----:B------:R-:W-:Y:S02]  /*24c0*/  LEA R5, R11, UR21, 0x4 ;  /* 0x000000150b057c11 */ /* 0x000fe4000f8e20ff */
[----:B------:R-:W1:Y:S02]  /*24d0*/  SYNCS.PHASECHK.TRANS64.TRYWAIT P0, [R3+URZ+0x90], R0 ;  /* 0x00009000030075a7 */ /* 0x000e6400080011ff */
[----:B-1----:R-:W-:Y:S05]  /*24e0*/  @!P0 BRA `(.L_x_43) ;  /* 0x0000004800708947 */ /* 0x002fea0003800000 */
.L_x_113:
[----:B------:R-:W4:Y:S01]  /*24f0*/  LDS.128 R4, [R5+0x120] ;  /* 0x0001200005047984 */ /* 0x000f220000000c00 */
[----:B------:R-:W-:Y:S01]  /*2500*/  UISETP.GE.AND UP0, UPT, UR45, 0x1, UPT ;  /* 0x000000012d00788c */ /* 0x000fe2000bf06270 */
[----:B------:R-:W-:Y:S01]  /*2510*/  @!PT LDS RZ, [RZ] ;  /* 0x00000000fffff984 */ /* 0x000fe20000000800 */
[----:B------:R-:W-:Y:S01]  /*2520*/  @!PT LDS RZ, [RZ] ;  /* 0x00000000fffff984 */ /* 0x000fe20000000800 */
[----:B------:R-:W-:Y:S01]  /*2530*/  @!PT LDS RZ, [RZ] ;  /* 0x00000000fffff984 */ /* 0x000fe20000000800 */
[----:B------:R-:W-:Y:S01]  /*2540*/  @!PT LDS RZ, [RZ] ;  /* 0x00000000fffff984 */ /* 0x000fe20000000800 */
[----:B------:R1:W-:Y:S06]  /*2550*/  MEMBAR.ALL.CTA ;  /* 0x0000000000007992 */ /* 0x0003ec0000008000 */
[----:B-1----:R-:W1:Y:S01]  /*2560*/  FENCE.VIEW.ASYNC.S ;  /* 0x00000000000073c6 */ /* 0x002e620000000000 */
[----:B----4-:R-:W-:-:S13]  /*2570*/  LOP3.LUT P0, RZ, R6, 0x1, RZ, 0xc0, !PT ;  /* 0x0000000106ff7812 */ /* 0x010fda000780c0ff */
[----:B-1----:R-:W-:Y:S01]  /*2580*/  VOTEU.ANY UP1, P0 ;  /* 0x0000000000ff7886 */ /* 0x002fe20000020100 */
[----:B------:R-:W-:-:S13]  /*2590*/  PLOP3.LUT P0, PT, PT, PT, UP1, 0x80, 0x8 ;  /* 0x000000000008781c */ /* 0x000fda0003f0f018 */
[----:B------:R-:W-:Y:S02]  /*25a0*/  @P0 LOP3.LUT R0, R5, 0xffff, RZ, 0xc0, !PT ;  /* 0x0000ffff05000812 */ /* 0x000fe400078ec0ff */
[----:B--2---:R-:W-:Y:S02]  /*25b0*/  @P0 MOV R2, R4 ;  /* 0x0000000400020202 */ /* 0x004fe40000000f00 */
[----:B------:R-:W-:Y:S01]  /*25c0*/  @P0 R2UR UR5, R0 ;  /* 0x00000000000502ca */ /* 0x000fe200000e0000 */
[----:B------:R-:W-:Y:S01]  /*25d0*/  VIADD R0, R3, 0xa0 ;  /* 0x000000a003007836 */ /* 0x000fe20000000000 */
[----:B------:R-:W-:Y:S02]  /*25e0*/  @P0 SHF.R.U32.HI R4, RZ, 0x10, R5 ;  /* 0x00000010ff040819 */ /* 0x000fe40000011605 */
[----:B------:R-:W-:Y:S02]  /*25f0*/  @P0 R2UR UR6, R2 ;  /* 0x00000000020602ca */ /* 0x000fe400000e0000 */
[----:B------:R-:W-:-:S02]  /*2600*/  PRMT R0, RZ, 0x654, R0 ;  /* 0x00000654ff007816 */ /* 0x000fc40000000000 */
[----:B------:R-:W-:Y:S02]  /*2610*/  @P0 R2UR UR4, R4 ;  /* 0x00000000040402ca */ /* 0x000fe400000e0000 */
[----:B------:R1:W-:Y:S03]  /*2620*/  SYNCS.ARRIVE.TRANS64.RED.A1T0 RZ, [R0+URZ], RZ ;  /* 0x000000ff00ff79a7 */ /* 0x0003e600081004ff */
[----:B------:R-:W-:-:S04]  /*2630*/  @UP1 UMOV UR53, UR5 ;  /* 0x0000000500351c82 */ /* 0x000fc80008000000 */
[----:B------:R-:W-:-:S04]  /*2640*/  @UP1 UMOV UR54, UR6 ;  /* 0x0000000600361c82 */ /* 0x000fc80008000000 */
[----:B------:R-:W-:Y:S01]  /*2650*/  @UP1 UMOV UR60, UR4 ;  /* 0x00000004003c1c82 */ /* 0x000fe20008000000 */
[----:B------:R-:W-:Y:S05]  /*2660*/  BRA.U !UP0, `(.L_x_44) ;  /* 0x0000000108d47547 */ /* 0x000fea000b800000 */
[----:B------:R-:W2:Y:S01]  /*2670*/  LDCU.128 UR12, c[0x0][0xb10] ;  /* 0x00016200ff0c77ac */ /* 0x000ea20008000c00 */
[----:B------:R-:W4:Y:S01]  /*2680*/  LDCU UR22, c[0x0][0xb20] ;  /* 0x00016400ff1677ac */ /* 0x000f220008000800 */
[----:B------:R-:W3:Y:S01]  /*2690*/  LDCU UR20, c[0x0][0xb0c] ;  /* 0x00016180ff1477ac */ /* 0x000ee20008000800 */
[----:B------:R-:W1:Y:S01]  /*26a0*/  LDCU.64 UR8, c[0x0][0xb28] ;  /* 0x00016500ff0877ac */ /* 0x000e620008000a00 */
[----:B------:R-:W-:Y:S02]  /*26b0*/  UISETP.NE.AND UP3, UPT, UR45, 0x1, UPT ;  /* 0x000000012d00788c */ /* 0x000fe4000bf65270 */
[----:B--2---:R-:W-:Y:S02]  /*26c0*/  UIMAD.WIDE.U32 UR6, UR61, UR15, URZ ;  /* 0x0000000f3d0672a5 */ /* 0x004fe4000f8e00ff */
[----:B------:R-:W-:Y:S02]  /*26d0*/  UIMAD.WIDE.U32 UR4, UR62, UR12, URZ ;  /* 0x0000000c3e0472a5 */ /* 0x000fe4000f8e00ff */
[----:B------:R-:W-:-:S02]  /*26e0*/  UISETP.NE.AND UP0, UPT, UR14, 0x1, UPT ;  /* 0x000000010e00788c */ /* 0x000fc4000bf05270 */
[----:B------:R-:W-:Y:S01]  /*26f0*/  UIMAD.WIDE.U32 UR18, UR53, UR15, URZ ;  /* 0x0000000f351272a5 */ /* 0x000fe2000f8e00ff */
[----:B------:R-:W-:Y:S02]  /*2700*/  UMOV UR6, UR7 ;  /* 0x0000000700067c82 */ /* 0x000fe40008000000 */
[----:B------:R-:W-:Y:S01]  /*2710*/  UMOV UR4, UR5 ;  /* 0x0000000500047c82 */ /* 0x000fe20008000000 */
[----:B----4-:R-:W-:Y:S02]  /*2720*/  USHF.R.U32.HI UR6, URZ, UR22, UR6 ;  /* 0x00000016ff067299 */ /* 0x010fe40008011606 */
[----:B---3--:R-:W-:Y:S02]  /*2730*/  UISETP.NE.AND UP2, UPT, UR20, 0x1, UPT ;  /* 0x000000011400788c */ /* 0x008fe4000bf45270 */
[----:B------:R-:W-:Y:S02]  /*2740*/  USHF.R.U32.HI UR4, URZ, UR13, UR4 ;  /* 0x0000000dff047299 */ /* 0x000fe40008011604 */
[----:B------:R-:W-:-:S02]  /*2750*/  USEL UR5, UR61, UR6, !UP0 ;  /* 0x000000063d057287 */ /* 0x000fc4000c000000 */
[----:B------:R-:W-:Y:S02]  /*2760*/  USEL UR6, UR62, UR4, !UP2 ;  /* 0x000000043e067287 */ /* 0x000fe4000d000000 */
[----:B-1----:R-:W-:Y:S01]  /*2770*/  UIMAD.WIDE.U32 UR10, UR5, UR8, URZ ;  /* 0x00000008050a72a5 */ /* 0x002fe2000f8e00ff */
[----:B------:R-:W-:Y:S01]  /*2780*/  UMOV UR4, UR19 ;  /* 0x0000001300047c82 */ /* 0x000fe20008000000 */
[----:B------:R-:W-:Y:S02]  /*2790*/  UIMAD.WIDE.U32 UR16, UR54, UR12, URZ ;  /* 0x0000000c361072a5 */ /* 0x000fe4000f8e00ff */
[----:B------:R-:W-:-:S03]  /*27a0*/  UIMAD.WIDE.U32 UR18, UR6, UR8, URZ ;  /* 0x00000008061272a5 */ /* 0x000fc6000f8e00ff */
[----:B------:R-:W-:Y:S01]  /*27b0*/  UMOV UR10, UR11 ;  /* 0x0000000b000a7c82 */ /* 0x000fe20008000000 */
[----:B------:R-:W-:Y:S02]  /*27c0*/  USHF.R.U32.HI UR4, URZ, UR22, UR4 ;  /* 0x00000016ff047299 */ /* 0x000fe40008011604 */
[----:B------:R-:W-:Y:S01]  /*27d0*/  @UP3 USHF.R.U32.HI UR5, URZ, UR9, UR10 ;  /* 0x00000009ff053299 */ /* 0x000fe2000801160a */
[----:B------:R-:W-:Y:S01]  /*27e0*/  UMOV UR16, UR17 ;  /* 0x0000001100107c82 */ /* 0x000fe20008000000 */
[----:B------:R-:W-:Y:S01]  /*27f0*/  UMOV UR18, UR19 ;  /* 0x0000001300127c82 */ /* 0x000fe20008000000 */
[----:B------:R-:W-:Y:S02]  /*2800*/  USHF.R.U32.HI UR13, URZ, UR13, UR16 ;  /* 0x0000000dff0d7299 */ /* 0x000fe40008011610 */
[----:B------:R-:W-:Y:S02]  /*2810*/  USEL UR4, UR53, UR4, !UP0 ;  /* 0x0000000435047287 */ /* 0x000fe4000c000000 */
[----:B------:R-:W-:-:S02]  /*2820*/  @UP3 USHF.R.U32.HI UR6, URZ, UR9, UR18 ;  /* 0x00000009ff063299 */ /* 0x000fc40008011612 */
[----:B------:R-:W-:Y:S02]  /*2830*/  UIMAD UR7, UR45, UR5, URZ ;  /* 0x000000052d0772a4 */ /* 0x000fe4000f8e02ff */
[----:B------:R-:W-:Y:S02]  /*2840*/  USEL UR5, UR54, UR13, !UP2 ;  /* 0x0000000d36057287 */ /* 0x000fe4000d000000 */
[----:B------:R-:W-:Y:S02]  /*2850*/  UIMAD UR10, UR45, UR6, URZ ;  /* 0x000000062d0a72a4 */ /* 0x000fe4000f8e02ff */
[----:B------:R-:W-:Y:S02]  /*2860*/  UISETP.GE.AND UP0, UPT, UR4, UR7, UPT ;  /* 0x000000070400728c */ /* 0x000fe4000bf06270 */
[----:B------:R-:W-:Y:S02]  /*2870*/  UIMAD.WIDE.U32 UR12, UR4, UR8, URZ ;  /* 0x00000008040c72a5 */ /* 0x000fe4000f8e00ff */
[----:B------:R-:W-:-:S02]  /*2880*/  UISETP.GE.OR UP0, UPT, UR5, UR10, UP0 ;  /* 0x0000000a0500728c */ /* 0x000fc40008706670 */
[----:B------:R-:W-:Y:S02]  /*2890*/  UIMAD.WIDE.U32 UR10, UR5, UR8, URZ ;  /* 0x00000008050a72a5 */ /* 0x000fe4000f8e00ff */
[----:B------:R-:W-:Y:S01]  /*28a0*/  UIADD3 UR12, UPT, UPT, -UR4, URZ, URZ ;  /* 0x000000ff040c7290 */ /* 0x000fe2000fffe1ff */
[----:B------:R-:W-:Y:S01]  /*28b0*/  UMOV UR8, UR13 ;  /* 0x0000000d00087c82 */ /* 0x000fe20008000000 */
[----:B------:R-:W-:Y:S02]  /*28c0*/  UIADD3 UR10, UPT, UPT, -UR5, URZ, URZ ;  /* 0x000000ff050a7290 */ /* 0x000fe4000fffe1ff */
[----:B------:R-:W-:-:S03]  /*28d0*/  USHF.R.U32.HI UR8, URZ, UR9, UR8 ;  /* 0x00000009ff087299 */ /* 0x000fc60008011608 */
[----:B------:R-:W-:Y:S01]  /*28e0*/  @!UP0 UMOV UR7, UR11 ;  /* 0x0000000b00078c82 */ /* 0x000fe20008000000 */
[----:B------:R-:W-:Y:S02]  /*28f0*/  UIMAD UR12, UR14, UR12, UR53 ;  /* 0x0000000c0e0c72a4 */ /* 0x000fe4000f8e0235 */
[----:B------:R-:W-:Y:S02]  /*2900*/  USEL UR8, UR4, UR8, !UP3 ;  /* 0x0000000804087287 */ /* 0x000fe4000d800000 */
[----:B------:R-:W-:Y:S02]  /*2910*/  @!UP0 USHF.R.U32.HI UR7, URZ, UR9, UR7 ;  /* 0x00000009ff078299 */ /* 0x000fe40008011607 */
[----:B------:R-:W-:Y:S02]  /*2920*/  UIADD3 UR9, UPT, UPT, -UR8, URZ, URZ ;  /* 0x000000ff08097290 */ /* 0x000fe4000fffe1ff */
[----:B------:R-:W-:Y:S02]  /*2930*/  @!UP0 USEL UR7, UR5, UR7, !UP3 ;  /* 0x0000000705078287 */ /* 0x000fe4000d800000 */
[----:B------:R-:W-:-:S02]  /*2940*/  UIMAD UR9, UR45, UR9, UR4 ;  /* 0x000000092d0972a4 */ /* 0x000fc4000f8e0204 */
[----:B------:R-:W-:Y:S02]  /*2950*/  @!UP0 UIADD3 UR8, UPT, UPT, UR8, -UR7, URZ ;  /* 0x8000000708088290 */ /* 0x000fe4000fffe0ff */
[----:B------:R-:W-:Y:S02]  /*2960*/  @!UP0 UIMAD UR7, UR9, UR6, UR7 ;  /* 0x00000006090782a4 */ /* 0x000fe4000f8e0207 */
[----:B------:R-:W-:Y:S02]  /*2970*/  @!UP0 UIMAD UR4, UR45, UR8, UR5 ;  /* 0x000000082d0482a4 */ /* 0x000fe4000f8e0205 */
[----:B------:R-:W-:Y:S02]  /*2980*/  UIMAD UR6, UR20, UR10, UR54 ;  /* 0x0000000a140672a4 */ /* 0x000fe4000f8e0236 */
[----:B------:R-:W-:Y:S01]  /*2990*/  UIMAD UR53, UR4, UR14, UR12 ;  /* 0x0000000e043572a4 */ /* 0x000fe2000f8e020c */
[----:B------:R-:W-:Y:S02]  /*29a0*/  @!UP0 UMOV UR5, UR7 ;  /* 0x0000000700058c82 */ /* 0x000fe40008000000 */
[----:B------:R-:W-:-:S12]  /*29b0*/  UIMAD UR54, UR5, UR20, UR6 ;  /* 0x00000014053672a4 */ /* 0x000fd8000f8e0206 */
.L_x_44:
[----:B------:R-:W2:Y:S02]  /*29c0*/  LDCU UR4, c[0x0][0xb30] ;  /* 0x00016600ff0477ac */ /* 0x000ea40008000800 */
[----:B--2---:R-:W-:-:S09]  /*29d0*/  UISETP.NE.AND UP0, UPT, UR4, 0x1, UPT ;  /* 0x000000010400788c */ /* 0x004fd2000bf05270 */
[----:B------:R-:W-:Y:S05]  /*29e0*/  BRA.U UP0, `(.L_x_45) ;  /* 0x0000000100447547 */ /* 0x000fea000b800000 */
[----:B------:R-:W2:Y:S01]  /*29f0*/  LDCU.128 UR8, c[0x0][0xb10] ;  /* 0x00016200ff0877ac */ /* 0x000ea20008000c00 */
[----:B------:R-:W4:Y:S01]  /*2a00*/  LDCU UR12, c[0x0][0xb0c] ;  /* 0x00016180ff0c77ac */ /* 0x000f220008000800 */
[----:B------:R-:W1:Y:S01]  /*2a10*/  LDCU UR13, c[0x0][0xb20] ;  /* 0x00016400ff0d77ac */ /* 0x000e620008000800 */
[----:B--2---:R-:W-:Y:S02]  /*2a20*/  UIMAD.WIDE.U32 UR6, UR54, UR8, URZ ;  /* 0x00000008360672a5 */ /* 0x004fe4000f8e00ff */
[----:B------:R-:W-:Y:S02]  /*2a30*/  UIMAD.WIDE.U32 UR4, UR53, UR11, URZ ;  /* 0x0000000b350472a5 */ /* 0x000fe4000f8e00ff */
[----:B----4-:R-:W-:Y:S02]  /*2a40*/  UISETP.NE.AND UP2, UPT, UR12, 0x1, UPT ;  /* 0x000000010c00788c */ /* 0x010fe4000bf45270 */
[----:B------:R-:W-:Y:S01]  /*2a50*/  UISETP.NE.AND UP0, UPT, UR10, 0x1, UPT ;  /* 0x000000010a00788c */ /* 0x000fe2000bf05270 */
[----:B------:R-:W-:-:S02]  /*2a60*/  UMOV UR6, UR7 ;  /* 0x0000000700067c82 */ /* 0x000fc40008000000 */
[----:B------:R-:W-:Y:S01]  /*2a70*/  UMOV UR4, UR5 ;  /* 0x0000000500047c82 */ /* 0x000fe20008000000 */
[----:B------:R-:W-:Y:S02]  /*2a80*/  USHF.R.U32.HI UR6, URZ, UR9, UR6 ;  /* 0x00000009ff067299 */ /* 0x000fe40008011606 */
[----:B-1----:R-:W-:Y:S02]  /*2a90*/  USHF.R.U32.HI UR4, URZ, UR13, UR4 ;  /* 0x0000000dff047299 */ /* 0x002fe40008011604 */
[----:B------:R-:W-:Y:S02]  /*2aa0*/  USEL UR5, UR54, UR6, !UP2 ;  /* 0x0000000636057287 */ /* 0x000fe4000d000000 */
[----:B------:R-:W-:-:S04]  /*2ab0*/  USEL UR4, UR53, UR4, !UP0 ;  /* 0x0000000435047287 */ /* 0x000fc8000c000000 */
[----:B------:R-:W-:Y:S02]  /*2ac0*/  UIADD3 UR6, UPT, UPT, UR5, -UR4, URZ ;  /* 0x8000000405067290 */ /* 0x000fe4000fffe0ff */
[----:B------:R-:W-:Y:S02]  /*2ad0*/  UIADD3 UR4, UPT, UPT, -UR5, UR4, URZ ;  /* 0x0000000405047290 */ /* 0x000fe4000fffe1ff */
[----:B------:R-:W-:Y:S02]  /*2ae0*/  UIMAD UR53, UR6, UR10, UR53 ;  /* 0x0000000a063572a4 */ /* 0x000fe4000f8e0235 */
[----:B------:R-:W-:-:S12]  /*2af0*/  UIMAD UR54, UR4, UR12, UR54 ;  /* 0x0000000c043672a4 */ /* 0x000fd8000f8e0236 */
.L_x_45:
[----:B------:R-:W-:Y:S01]  /*2b00*/  VIADD R11, R11, 0x1 ;  /* 0x000000010b0b7836 */ /* 0x000fe20000000000 */
[----:B------:R-:W-:Y:S02]  /*2b10*/  R2UR UR5, R32 ;  /* 0x00000000200572ca */ /* 0x000fe400000e0000 */
[----:B------:R-:W-:Y:S02]  /*2b20*/  R2UR UR4, R31 ;  /* 0x000000001f0472ca */ /* 0x000fe400000e0000 */
[C---:B------:R-:W-:Y:S02]  /*2b30*/  ISETP.NE.AND P0, PT, R11.reuse, 0x2, PT ;  /* 0x000000020b00780c */ /* 0x040fe40003f05270 */
[----:B------:R-:W-:Y:S02]  /*2b40*/  PLOP3.LUT P2, PT, PT, PT, PT, 0x80, 0x8 ;  /* 0x000000000008781c */ /* 0x000fe40003f4f070 */
[----:B------:R-:W-:Y:S02]  /*2b50*/  SEL R3, RZ, 0x1, P0 ;  /* 0x00000001ff037807 */ /* 0x000fe40000000000 */
[----:B------:R-:W-:-:S02]  /*2b60*/  SEL R11, R11, RZ, P0 ;  /* 0x000000ff0b0b7207 */ /* 0x000fc40000000000 */
[----:B------:R-:W-:Y:S01]  /*2b70*/  LOP3.LUT R10, R10, R3, RZ, 0x3c, !PT ;  /* 0x000000030a0a7212 */ /* 0x000fe200078e3cff */
[----:B------:R-:W-:Y:S02]  /*2b80*/  UIADD3 UR50, UPT, UPT, UR54, UR5, URZ ;  /* 0x0000000536327290 */ /* 0x000fe4000fffe0ff */
[----:B------:R-:W-:Y:S01]  /*2b90*/  UIADD3 UR49, UPT, UPT, UR53, UR4, URZ ;  /* 0x0000000435317290 */ /* 0x000fe2000fffe0ff */
[----:B------:R-:W-:Y:S11]  /*2ba0*/  BRA.U UP1, `(.L_x_46) ;  /* 0xffffffed010c7547 */ /* 0x000ff6000b83ffff */
[----:B------:R-:W-:Y:S01]  /*2bb0*/  UIADD3 UR21, UPT, UPT, UR21, 0x30, URZ ;  /* 0x0000003015157890 */ /* 0x000fe2000fffe0ff */
[----:B------:R-:W-:-:S03]  /*2bc0*/  SHF.L.U32 R3, R12, 0x1f, RZ ;  /* 0x0000001f0c037819 */ /* 0x000fc600000006ff */
[----:B------:R-:W-:-:S09]  /*2bd0*/  ULEA UR4, UR23, UR21, 0x3 ;  /* 0x0000001517047291 */ /* 0x000fd2000f8e18ff */
[----:B------:R-:W2:Y:S02]  /*2be0*/  SYNCS.PHASECHK.TRANS64.TRYWAIT P0, [UR4], R3 ;  /* 0x00000003ff0075a7 */ /* 0x000ea40008001104 */
[----:B--2---:R-:W-:Y:S05]  /*2bf0*/  @!P0 BRA `(.L_x_47) ;  /* 0x0000004000c08947 */ /* 0x004fea0003800000 */
.L_x_115:
[----:B------:R-:W-:-:S04]  /*2c00*/  UIADD3 UR4, UPT, UPT, UR23, 0x1, URZ ;  /* 0x0000000117047890 */ /* 0x000fc8000fffe0ff */
[----:B------:R-:W-:-:S04]  /*2c10*/  UISETP.NE.AND UP0, UPT, UR4, 0x6, UPT ;  /* 0x000000060400788c */ /* 0x000fc8000bf05270 */
[----:B------:R-:W-:Y:S02]  /*2c20*/  USEL UR6, URZ, 0x1, UP0 ;  /* 0x00000001ff067887 */ /* 0x000fe40008000000 */
[----:B------:R-:W-:-:S04]  /*2c30*/  USEL UR4, UR4, URZ, UP0 ;  /* 0x000000ff04047287 */ /* 0x000fc80008000000 */
[----:B------:R-:W-:Y:S01]  /*2c40*/  ULEA UR5, UR4, UR21, 0x3 ;  /* 0x0000001504057291 */ /* 0x000fe2000f8e18ff */
[----:B------:R-:W-:-:S04]  /*2c50*/  LOP3.LUT R2, R12, UR6, RZ, 0x3c, !PT ;  /* 0x000000060c027c12 */ /* 0x000fc8000f8e3cff */
[----:B-1----:R-:W-:-:S04]  /*2c60*/  SHF.L.U32 R3, R2, 0x1f, RZ ;  /* 0x0000001f02037819 */ /* 0x002fc800000006ff */
[----:B------:R-:W1:Y:S02]  /*2c70*/  SYNCS.PHASECHK.TRANS64.TRYWAIT P0, [UR5], R3 ;  /* 0x00000003ff0075a7 */ /* 0x000e640008001105 */
[----:B-1----:R-:W-:Y:S05]  /*2c80*/  @!P0 BRA `(.L_x_48) ;  /* 0x0000004000b48947 */ /* 0x002fea0003800000 */
.L_x_117:
        /* <DEDUP_REMOVED lines=9> */
.L_x_119:
        /* <DEDUP_REMOVED lines=9> */
.L_x_121:
        /* <DEDUP_REMOVED lines=9> */
.L_x_123:
[----:B------:R-:W-:-:S04]  /*2e40*/  UIADD3 UR4, UPT, UPT, UR4, 0x1, URZ ;  /* 0x0000000104047890 */ /* 0x000fc8000fffe0ff */
[----:B------:R-:W-:-:S04]  /*2e50*/  UISETP.NE.AND UP0, UPT, UR4, 0x6, UPT ;  /* 0x000000060400788c */ /* 0x000fc8000bf05270 */
[----:B------:R-:W-:Y:S02]  /*2e60*/  USEL UR5, URZ, 0x1, UP0 ;  /* 0x00000001ff057887 */ /* 0x000fe40008000000 */
[----:B------:R-:W-:-:S04]  /*2e70*/  USEL UR4, UR4, URZ, UP0 ;  /* 0x000000ff04047287 */ /* 0x000fc80008000000 */
[----:B------:R-:W-:Y:S01]  /*2e80*/  ULEA UR4, UR4, UR21, 0x3 ;  /* 0x0000001504047291 */ /* 0x000fe2000f8e18ff */
[----:B-1----:R-:W-:-:S04]  /*2e90*/  LOP3.LUT R3, R2, UR5, RZ, 0x3c, !PT ;  /* 0x0000000502037c12 */ /* 0x002fc8000f8e3cff */
[----:B------:R-:W-:Y:S01]  /*2ea0*/  SHF.L.U32 R3, R3, 0x1f, RZ ;  /* 0x0000001f03037819 */ /* 0x000fe200000006ff */
[----:B------:R-:W-:-:S07]  /*2eb0*/  IMAD.U32 R0, RZ, RZ, UR4 ;  /* 0x00000004ff007e24 */ /* 0x000fce000f8e00ff */
.L_x_52:
[----:B-1----:R1:W2:Y:S02]  /*2ec0*/  SYNCS.PHASECHK.TRANS64.TRYWAIT P0, [R0+URZ], R3 ;  /* 0x00000003000075a7 */ /* 0x0022a400080011ff */
[----:B--2---:R-:W-:Y:S05]  /*2ed0*/  @!P0 NANOSLEEP.SYNCS 0x989680 ;  /* 0x009896800000895d */ /* 0x004fea0003900000 */
[----:B------:R-:W2:Y:S02]  /*2ee0*/  @!P0 SYNCS.PHASECHK.TRANS64 P0, [R0+URZ], R3 ;  /* 0x00000003000085a7 */ /* 0x000ea400080010ff */
[----:B--2---:R-:W-:Y:S05]  /*2ef0*/  @P0 EXIT ;  /* 0x000000000000094d */ /* 0x004fea0003800000 */
[----:B------:R-:W-:Y:S05]  /*2f00*/  BRA `(.L_x_52) ;  /* 0xfffffffc00ec7947 */ /* 0x000fea000383ffff */
.L_x_22:
[----:B------:R-:W-:-:S04]  /*2f10*/  UISETP.NE.AND UP0, UPT, UR55, URZ, UPT ;  /* 0x000000ff3700728c */ /* 0x000fc8000bf05270 */
[----:B------:R-:W-:-:S09]  /*2f20*/  UISETP.NE.OR UP0, UPT, UR18, 0x1, UP0 ;  /* 0x000000011200788c */ /* 0x000fd20008705670 */
[----:B------:R-:W-:Y:S05]  /*2f30*/  BRA.U UP0, `(.L_x_53) ;  /* 0x0000000500487547 */ /* 0x000fea000b800000 */
[----:B------:R-:W-:Y:S01]  /*2f40*/  ISETP.GE.U32.AND P2, PT, R0, 0x2, PT ;  /* 0x000000020000780c */ /* 0x000fe20003f46070 */
[----:B------:R-:W-:Y:S01]  /*2f50*/  IMAD.MOV.U32 R12, RZ, RZ, 0x1 ;  /* 0x00000001ff0c7424 */ /* 0x000fe200078e00ff */
[----:B------:R-:W-:Y:S02]  /*2f60*/  CS2R R10, SRZ ;  /* 0x00000000000a7805 */ /* 0x000fe4000001ff00 */
[----:B------:R-:W-:Y:S01]  /*2f70*/  CS2R R8, SRZ ;  /* 0x0000000000087805 */ /* 0x000fe2000001ff00 */
[----:B------:R-:W-:Y:S01]  /*2f80*/  UMOV UR6, 0x400 ;  /* 0x0000040000067882 */ /* 0x000fe20000000000 */
[----:B------:R-:W-:Y:S01]  /*2f90*/  UMOV UR5, URZ ;  /* 0x000000ff00057c82 */ /* 0x000fe20008000000 */
[----:B------:R-:W-:-:S12]  /*2fa0*/  ULEA UR6, UR55, UR6, 0x18 ;  /* 0x0000000637067291 */ /* 0x000fd8000f8ec0ff */
.L_x_57:
[----:B------:R-:W-:Y:S02]  /*2fb0*/  LEA R2, R8, UR6, 0x3 ;  /* 0x0000000608027c11 */ /* 0x000fe4000f8e18ff */
[----:B------:R-:W-:-:S03]  /*2fc0*/  SHF.L.U32 R5, R9, 0x1f, RZ ;  /* 0x0000001f09057819 */ /* 0x000fc600000006ff */
[----:B------:R-:W-:Y:S01]  /*2fd0*/  VIADD R4, R2, 0x100 ;  /* 0x0000010002047836 */ /* 0x000fe20000000000 */
[----:B------:R-:W2:Y:S02]  /*2fe0*/  SYNCS.PHASECHK.TRANS64.TRYWAIT P0, [R2+URZ+0xf0], R5 ;  /* 0x0000f005020075a7 */ /* 0x000ea400080011ff */
[----:B--2---:R-:W-:Y:S05]  /*2ff0*/  @!P0 BRA `(.L_x_54) ;  /* 0x0000004000388947 */ /* 0x004fea0003800000 */
.L_x_124:
[----:B------:R-:W-:Y:S01]  /*3000*/  ULEA UR4, UR5, UR6, 0x3 ;  /* 0x0000000605047291 */ /* 0x000fe2000f8e18ff */
[----:B------:R-:W-:Y:S02]  /*3010*/  PRMT R4, RZ, 0x654, R4 ;  /* 0x00000654ff047816 */ /* 0x000fe40000000004 */
[----:B--2---:R-:W-:Y:S01]  /*3020*/  SHF.L.U32 R5, R12, 0x1f, RZ ;  /* 0x0000001f0c057819 */ /* 0x004fe200000006ff */
[----:B------:R-:W-:Y:S01]  /*3030*/  UIADD3 UR7, UPT, UPT, UR4, 0x90, URZ ;  /* 0x0000009004077890 */ /* 0x000fe2000fffe0ff */
[----:B------:R2:W-:Y:S05]  /*3040*/  SYNCS.ARRIVE.TRANS64.RED.A1T0 RZ, [R4+URZ], RZ ;  /* 0x000000ff04ff79a7 */ /* 0x0005ea00081004ff */
[----:B------:R-:W-:Y:S01]  /*3050*/  IMAD.U32 R7, RZ, RZ, UR7 ;  /* 0x00000007ff077e24 */ /* 0x000fe2000f8e00ff */
[----:B------:R-:W3:Y:S04]  /*3060*/  SYNCS.PHASECHK.TRANS64.TRYWAIT P0, [UR4+0xa0], R5 ;  /* 0x0000a005ff0075a7 */ /* 0x000ee80008001104 */
[----:B------:R-:W-:Y:S01]  /*3070*/  PRMT R6, R0, 0x654, R7 ;  /* 0x0000065400067816 */ /* 0x000fe20000000007 */
[----:B--2---:R-:W-:Y:S01]  /*3080*/  @!P2 IMAD.MOV.U32 R4, RZ, RZ, 0x10 ;  /* 0x00000010ff04a424 */ /* 0x004fe200078e00ff */
[----:B---3--:R-:W-:Y:S06]  /*3090*/  @!P0 BRA `(.L_x_55) ;  /* 0x0000004000248947 */ /* 0x008fec0003800000 */
.L_x_126:
[----:B------:R-:W-:Y:S01]  /*30a0*/  ULEA UR8, UR5, UR6, 0x4 ;  /* 0x0000000605087291 */ /* 0x000fe2000f8e20ff */
[----:B------:R-:W-:Y:S01]  /*30b0*/  SEL R3, R6, R3, !P2 ;  /* 0x0000000306037207 */ /* 0x000fe20005000000 */
[----:B------:R-:W-:Y:S01]  /*30c0*/  UIADD3 UR9, UPT, UPT, UR4, 0x90, URZ ;  /* 0x0000009004097890 */ /* 0x000fe2000fffe0ff */
[----:B--2---:R-:W-:Y:S01]  /*30d0*/  LEA R2, R11, UR6, 0x3 ;  /* 0x000000060b027c11 */ /* 0x004fe2000f8e18ff */
[----:B------:R-:W-:Y:S01]  /*30e0*/  UIADD3 UR8, UPT, UPT, UR8, 0x120, URZ ;  /* 0x0000012008087890 */ /* 0x000fe2000fffe0ff */
[----:B------:R-:W-:Y:S01]  /*30f0*/  SHF.L.U32 R5, R10, 0x1f, RZ ;  /* 0x0000001f0a057819 */ /* 0x000fe200000006ff */
[----:B------:R2:W-:Y:S01]  /*3100*/  @!P2 SYNCS.ARRIVE.TRANS64.RED RZ, [R3+URZ], R4 ;  /* 0x0000000403ffa9a7 */ /* 0x0005e200080004ff */
[----:B------:R-:W-:Y:S01]  /*3110*/  UIADD3 UR4, UPT, UPT, UR5, 0x1, URZ ;  /* 0x0000000105047890 */ /* 0x000fe2000fffe0ff */
[----:B------:R-:W-:-:S03]  /*3120*/  VIADD R8, R8, 0x1 ;  /* 0x0000000108087836 */ /* 0x000fc60000000000 */
[----:B------:R-:W-:Y:S02]  /*3130*/  UISETP.NE.AND UP0, UPT, UR4, 0x2, UPT ;  /* 0x000000020400788c */ /* 0x000fe4000bf05270 */
[----:B------:R-:W-:Y:S06]  /*3140*/  UGETNEXTWORKID.BROADCAST [UR8], [UR9] ;  /* 0x00000000080073ca */ /* 0x000fec0008000100 */
[----:B------:R-:W-:Y:S01]  /*3150*/  USEL UR7, URZ, 0x1, UP0 ;  /* 0x00000001ff077887 */ /* 0x000fe20008000000 */
[----:B------:R-:W-:Y:S01]  /*3160*/  ISETP.NE.AND P0, PT, R8, 0x2, PT ;  /* 0x000000020800780c */ /* 0x000fe20003f05270 */
[----:B------:R-:W-:Y:S01]  /*3170*/  USEL UR5, UR4, URZ, UP0 ;  /* 0x000000ff04057287 */ /* 0x000fe20008000000 */
[----:B------:R-:W3:Y:S03]  /*3180*/  SYNCS.PHASECHK.TRANS64.TRYWAIT P1, [R2+URZ+0x90], R5 ;  /* 0x00009005020075a7 */ /* 0x000ee600080211ff */
[----:B------:R-:W-:Y:S01]  /*3190*/  LOP3.LUT R12, R12, UR7, RZ, 0x3c, !PT ;  /* 0x000000070c0c7c12 */ /* 0x000fe2000f8e3cff */
[----:B--23--:R-:W-:Y:S07]  /*31a0*/  @!P1 BRA `(.L_x_56) ;  /* 0x0000003c00f89947 */ /* 0x00cfee0003800000 */
.L_x_127:
[C---:B------:R-:W-:Y:S01]  /*31b0*/  LEA R4, R11.reuse, UR6, 0x4 ;  /* 0x000000060b047c11 */ /* 0x040fe2000f8e20ff */
[----:B--2---:R-:W-:Y:S01]  /*31c0*/  VIADD R2, R2, 0xa0 ;  /* 0x000000a002027836 */ /* 0x004fe20000000000 */
[----:B------:R-:W-:Y:S01]  /*31d0*/  SEL R8, R8, RZ, P0 ;  /* 0x000000ff08087207 */ /* 0x000fe20000000000 */
[----:B------:R-:W-:-:S03]  /*31e0*/  VIADD R11, R11, 0x1 ;  /* 0x000000010b0b7836 */ /* 0x000fc60000000000 */
[----:B------:R-:W2:Y:S01]  /*31f0*/  LDS.128 R4, [R4+0x120] ;  /* 0x0001200004047984 */ /* 0x000ea20000000c00 */
[----:B------:R-:W-:Y:S02]  /*3200*/  PRMT R2, RZ, 0x654, R2 ;  /* 0x00000654ff027816 */ /* 0x000fe40000000002 */
[C---:B------:R-:W-:Y:S01]  /*3210*/  ISETP.NE.AND P1, PT, R11.reuse, 0x2, PT ;  /* 0x000000020b00780c */ /* 0x040fe20003f25270 */
[----:B------:R-:W-:Y:S01]  /*3220*/  @!PT LDS RZ, [RZ] ;  /* 0x00000000fffff984 */ /* 0x000fe20000000800 */
[----:B------:R-:W-:Y:S01]  /*3230*/  @!PT LDS RZ, [RZ] ;  /* 0x00000000fffff984 */ /* 0x000fe20000000800 */
[----:B------:R-:W-:Y:S01]  /*3240*/  @!PT LDS RZ, [RZ] ;  /* 0x00000000fffff984 */ /* 0x000fe20000000800 */
[----:B------:R-:W-:Y:S01]  /*3250*/  @!PT LDS RZ, [RZ] ;  /* 0x00000000fffff984 */ /* 0x000fe20000000800 */
[----:B------:R3:W-:Y:S06]  /*3260*/  MEMBAR.ALL.CTA ;  /* 0x0000000000007992 */ /* 0x0007ec0000008000 */
[----:B---3--:R-:W3:Y:S01]  /*3270*/  FENCE.VIEW.ASYNC.S ;  /* 0x00000000000073c6 */ /* 0x008ee20000000000 */
[----:B------:R-:W-:Y:S01]  /*3280*/  SEL R11, R11, RZ, P1 ;  /* 0x000000ff0b0b7207 */ /* 0x000fe20000800000 */
[----:B---3--:R3:W-:Y:S01]  /*3290*/  SYNCS.ARRIVE.TRANS64.RED.A1T0 RZ, [R2+URZ], RZ ;  /* 0x000000ff02ff79a7 */ /* 0x0087e200081004ff */
[----:B--2---:R-:W-:-:S02]  /*32a0*/  LOP3.LUT P3, RZ, R6, 0x1, RZ, 0xc0, !PT ;  /* 0x0000000106ff7812 */ /* 0x004fc4000786c0ff */
[----:B------:R-:W-:-:S04]  /*32b0*/  SEL R5, RZ, 0x1, P1 ;  /* 0x00000001ff057807 */ /* 0x000fc80000800000 */
[----:B------:R-:W-:Y:S02]  /*32c0*/  LOP3.LUT R10, R10, R5, RZ, 0x3c, !PT ;  /* 0x000000050a0a7212 */ /* 0x000fe400078e3cff */
[----:B---3--:R-:W-:-:S04]  /*32d0*/  SEL R2, RZ, 0x1, P0 ;  /* 0x00000001ff027807 */ /* 0x008fc80000000000 */
[----:B------:R-:W-:Y:S01]  /*32e0*/  LOP3.LUT R9, R9, R2, RZ, 0x3c, !PT ;  /* 0x0000000209097212 */ /* 0x000fe200078e3cff */
[----:B------:R-:W-:Y:S06]  /*32f0*/  @P3 BRA `(.L_x_57) ;  /* 0xfffffffc002c3947 */ /* 0x000fec000383ffff */
[----:B------:R-:W-:Y:S01]  /*3300*/  ULEA UR4, UR5, UR6, 0x3 ;  /* 0x0000000605047291 */ /* 0x000fe2000f8e18ff */
[----:B------:R-:W-:-:S08]  /*3310*/  SHF.L.U32 R3, R12, 0x1f, RZ ;  /* 0x0000001f0c037819 */ /* 0x000fd000000006ff */
[----:B------:R-:W2:Y:S02]  /*3320*/  SYNCS.PHASECHK.TRANS64 P0, [UR4+0xa0], R3 ;  /* 0x0000a003ff0075a7 */ /* 0x000ea40008001004 */
[----:B--2---:R-:W-:Y:S05]  /*3330*/  @P0 BRA `(.L_x_58) ;  /* 0x0000000000080947 */ /* 0x004fea0003800000 */
[----:B------:R-:W2:Y:S02]  /*3340*/  SYNCS.PHASECHK.TRANS64.TRYWAIT P0, [UR4+0xa0], R3 ;  /* 0x0000a003ff0075a7 */ /* 0x000ea40008001104 */
[----:B--2---:R-:W-:Y:S05]  /*3350*/  @!P0 BRA `(.L_x_59) ;  /* 0x0000003c00a08947 */ /* 0x004fea0003800000 */
.L_x_58:
[----:B------:R-:W-:-:S04]  /*3360*/  UIADD3 UR7, UPT, UPT, UR5, 0x1, URZ ;  /* 0x0000000105077890 */ /* 0x000fc8000fffe0ff */
[----:B------:R-:W-:-:S04]  /*3370*/  UISETP.NE.AND UP0, UPT, UR7, 0x2, UPT ;  /* 0x000000020700788c */ /* 0x000fc8000bf05270 */
[----:B------:R-:W-:Y:S02]  /*3380*/  USEL UR8, URZ, 0x1, UP0 ;  /* 0x00000001ff087887 */ /* 0x000fe40008000000 */
[----:B------:R-:W-:-:S04]  /*3390*/  USEL UR7, UR7, URZ, UP0 ;  /* 0x000000ff07077287 */ /* 0x000fc80008000000 */
[----:B------:R-:W-:Y:S01]  /*33a0*/  ULEA UR7, UR7, UR6, 0x3 ;  /* 0x0000000607077291 */ /* 0x000fe2000f8e18ff */
[----:B--2---:R-:W-:-:S04]  /*33b0*/  LOP3.LUT R3, R12, UR8, RZ, 0x3c, !PT ;  /* 0x000000080c037c12 */ /* 0x004fc8000f8e3cff */
[----:B------:R-:W-:-:S04]  /*33c0*/  SHF.L.U32 R0, R3, 0x1f, RZ ;  /* 0x0000001f03007819 */ /* 0x000fc800000006ff */
[----:B------:R-:W2:Y:S02]  /*33d0*/  SYNCS.PHASECHK.TRANS64 P0, [UR7+0xa0], R0 ;  /* 0x0000a000ff0075a7 */ /* 0x000ea40008001007 */
[----:B-12---:R-:W-:Y:S05]  /*33e0*/  @P0 EXIT ;  /* 0x000000000000094d */ /* 0x006fea0003800000 */
[----:B------:R-:W-:Y:S02]  /*33f0*/  SHF.L.U32 R3, R3, 0x1f, RZ ;  /* 0x0000001f03037819 */ /* 0x000fe400000006ff */
[----:B------:R-:W-:-:S07]  /*3400*/  MOV R0, UR7 ;  /* 0x0000000700007c02 */ /* 0x000fce0008000f00 */
.L_x_60:
[----:B-1----:R1:W2:Y:S02]  /*3410*/  SYNCS.PHASECHK.TRANS64.TRYWAIT P0, [R0+URZ+0xa0], R3 ;  /* 0x0000a003000075a7 */ /* 0x0022a400080011ff */
[----:B--2---:R-:W-:Y:S05]  /*3420*/  @!P0 NANOSLEEP.SYNCS 0x989680 ;  /* 0x009896800000895d */ /* 0x004fea0003900000 */
[----:B------:R-:W2:Y:S02]  /*3430*/  @!P0 SYNCS.PHASECHK.TRANS64 P0, [R0+URZ+0xa0], R3 ;  /* 0x0000a003000085a7 */ /* 0x000ea400080010ff */
[----:B--2---:R-:W-:Y:S05]  /*3440*/  @P0 EXIT ;  /* 0x000000000000094d */ /* 0x004fea0003800000 */
[----:B------:R-:W-:Y:S05]  /*3450*/  BRA `(.L_x_60) ;  /* 0xfffffffc00ec7947 */ /* 0x000fea000383ffff */
.L_x_53:
[----:B------:R-:W-:Y:S05]  /*3460*/  BRA.U UP4, `(.L_x_61) ;  /* 0x0000001504047547 */ /* 0x000fea000b800000 */
[----:B------:R-:W-:Y:S01]  /*3470*/  UMOV UR4, 0x40 ;  /* 0x0000004000047882 */ /* 0x000fe20000000000 */
[----:B------:R-:W-:Y:S01]  /*3480*/  NOP ;  /* 0x0000000000007918 */ /* 0x000fe20000000000 */
[----:B------:R-:W-:Y:S01]  /*3490*/  ULEA UR5, UR55, UR4, 0x18 ;  /* 0x0000000437057291 */ /* 0x000fe2000f8ec0ff */
[----:B------:R-:W-:Y:S02]  /*34a0*/  UMOV UR6, 0x400 ;  /* 0x0000040000067882 */ /* 0x000fe40000000000 */
[----:B------:R-:W-:-:S06]  /*34b0*/  ULEA UR6, UR55, UR6, 0x18 ;  /* 0x0000000637067291 */ /* 0x000fcc000f8ec0ff */
[----:B------:R-:W2:Y:S02]  /*34c0*/  LDS.U8 R0, [UR5+0x1c] ;  /* 0x00001c05ff007984 */ /* 0x000ea40008000000 */
[----:B--2---:R-:W-:-:S13]  /*34d0*/  ISETP.NE.AND P0, PT, R0, RZ, PT ;  /* 0x000000ff0000720c */ /* 0x004fda0003f05270 */
[----:B------:R-:W-:Y:S05]  /*34e0*/  @P0 BRA `(.L_x_62) ;  /* 0x0000000000580947 */ /* 0x000fea0003800000 */
[----:B------:R-:W-:-:S13]  /*34f0*/  ELECT P0, URZ, PT ;  /* 0x0000000000ff782f */ /* 0x000fda0003800000 */
[----:B------:R-:W-:Y:S05]  /*3500*/  @!P0 BRA `(.L_x_63) ;  /* 0x0000000000608947 */ /* 0x000fea0003800000 */
[----:B------:R-:W-:Y:S01]  /*3510*/  UMOV UR4, 0x10 ;  /* 0x0000001000047882 */ /* 0x000fe20000000000 */
[----:B------:R-:W-:Y:S01]  /*3520*/  HFMA2 R0, -RZ, RZ, 0, 5.9604644775390625e-08 ;  /* 0x00000001ff007431 */ /* 0x000fe200000001ff */
[----:B------:R-:W-:-:S03]  /*3530*/  MOV R3, 0xffff ;  /* 0x0000ffff00037802 */ /* 0x000fc60000000f00 */
[----:B------:R-:W-:Y:S04]  /*3540*/  DEPBAR.LE SB2, 0x36 ;  /* 0x0000ad800000791a */ /* 0x000fe80000000000 */
[----:B------:R-:W2:Y:S02]  /*3550*/  UTCATOMSWS.FIND_AND_SET.ALIGN UP0, UR4, UR4 ;  /* 0x00000004000475e3 */ /* 0x000ea40008000800 */
[----:B--2---:R-:W-:Y:S01]  /*3560*/  MOV R4, UR4 ;  /* 0x0000000400047c02 */ /* 0x004fe20008000f00 */
[----:B------:R-:W-:Y:S06]  /*3570*/  BRA.U UP0, `(.L_x_64) ;  /* 0x0000000100187547 */ /* 0x000fec000b800000 */
.L_x_65:
[----:B------:R-:W-:Y:S05]  /*3580*/  NANOSLEEP 0x64 ;  /* 0x000000640000795d */ /* 0x000fea0003800000 */
[----:B------:R-:W-:-:S05]  /*3590*/  UMOV UR4, 0x10 ;  /* 0x0000001000047882 */ /* 0x000fca0000000000 */
[----:B------:R-:W-:Y:S04]  /*35a0*/  DEPBAR.LE SB2, 0x36 ;  /* 0x0000ad800000791a */ /* 0x000fe80000000000 */
[----:B------:R-:W2:Y:S02]  /*35b0*/  UTCATOMSWS.FIND_AND_SET.ALIGN UP0, UR4, UR4 ;  /* 0x00000004000475e3 */ /* 0x000ea40008000800 */
[----:B--2---:R-:W-:Y:S01]  /*35c0*/  MOV R4, UR4 ;  /* 0x0000000400047c02 */ /* 0x004fe20008000f00 */
[----:B------:R-:W-:Y:S05]  /*35d0*/  BRA.U !UP0, `(.L_x_65) ;  /* 0xfffffffd08e87547 */ /* 0x000fea000b83ffff */
.L_x_64:
[-C--:B------:R-:W-:Y:S02]  /*35e0*/  SHF.L.U32 R3, R3, R4.reuse, RZ ;  /* 0x0000000403037219 */ /* 0x080fe400000006ff */
[----:B------:R-:W-:Y:S01]  /*35f0*/  SHF.L.U32 R0, R0, R4, RZ ;  /* 0x0000000400007219 */ /* 0x000fe200000006ff */
[----:B------:R-:W-:Y:S02]  /*3600*/  IMAD.SHL.U32 R4, R4, 0x20, RZ ;  /* 0x0000002004047824 */ /* 0x000fe400078e00ff */
[----:B------:R2:W-:Y:S04]  /*3610*/  ATOMS.OR RZ, [UR5+0x14], R3 ;  /* 0x00001403ffff798c */ /* 0x0005e8000b000005 */
[----:B------:R2:W-:Y:S04]  /*3620*/  ATOMS.OR RZ, [UR5+0x18], R0 ;  /* 0x00001800ffff798c */ /* 0x0005e8000b000005 */
[----:B------:R2:W-:Y:S01]  /*3630*/  STS [UR6+0x140], R4 ;  /* 0x00014004ff007988 */ /* 0x0005e20008000806 */
[----:B------:R-:W-:Y:S05]  /*3640*/  BRA `(.L_x_63) ;  /* 0x0000000000107947 */ /* 0x000fea0003800000 */
.L_x_62:
[----:B------:R-:W-:Y:S02]  /*3650*/  MOV R0, 0xffffffff ;  /* 0xffffffff00007802 */ /* 0x000fe40000000f00 */
[----:B------:R-:W-:-:S03]  /*3660*/  MOV R4, 0x3690 ;  /* 0x0000369000047802 */ /* 0x000fc60000000f00 */
[----:B------:R2:W-:Y:S04]  /*3670*/  STS [UR6+0x140], R0 ;  /* 0x00014000ff007988 */ /* 0x0005e80008000806 */
[----:B-12--5:R-:W-:Y:S05]  /*3680*/  CALL.REL.NOINC `($__internal_1_$__cuda_sm10x_tcgen05_guardrail_trap_phase_invalid_during_alloc) ;  /* 0x0000004000407944 */ /* 0x026fea0003c00000 */
.L_x_63:
[----:B------:R-:W-:Y:S05]  /*3690*/  WARPSYNC.ALL ;  /* 0x0000000000007948 */ /* 0x000fea0003800000 */
[----:B------:R-:W3:Y:S01]  /*36a0*/  S2UR UR4, SR_CgaCtaId ;  /* 0x00000000000479c3 */ /* 0x000ee20000008800 */
[----:B------:R-:W-:Y:S01]  /*36b0*/  UMOV UR71, 0x400 ;  /* 0x0000040000477882 */ /* 0x000fe20000000000 */
[----:B------:R-:W-:-:S06]  /*36c0*/  NOP ;  /* 0x0000000000007918 */ /* 0x000fcc0000000000 */
[----:B------:R-:W-:Y:S06]  /*36d0*/  BAR.ARV 0x6, 0xa0 ;  /* 0x0182800000007b1d */ /* 0x000fec0000002000 */
[----:B------:R-:W4:Y:S01]  /*36e0*/  LDCU UR7, c[0x0][0x38c] ;  /* 0x00007180ff0777ac */ /* 0x000f220008000800 */
[----:B------:R-:W-:Y:S01]  /*36f0*/  LOP3.LUT R2, R2, 0xffff, RZ, 0xc0, !PT ;  /* 0x0000ffff02027812 */ /* 0x000fe200078ec0ff */
[----:B------:R-:W-:Y:S01]  /*3700*/  HFMA2 R11, -RZ, RZ, 0, 5.9604644775390625e-08 ;  /* 0x00000001ff0b7431 */ /* 0x000fe200000001ff */
[----:B------:R-:W-:Y:S01]  /*3710*/  MOV R10, RZ ;  /* 0x000000ff000a7202 */ /* 0x000fe20000000f00 */
[----:B------:R-:W1:Y:S01]  /*3720*/  LDCU UR8, c[0x0][0x38c] ;  /* 0x00007180ff0877ac */ /* 0x000e620008000800 */
[----:B------:R-:W-:-:S02]  /*3730*/  R2UR UR72, R2 ;  /* 0x00000000024872ca */ /* 0x000fc400000e0000 */
[----:B------:R-:W-:Y:S01]  /*3740*/  CS2R R8, SRZ ;  /* 0x0000000000087805 */ /* 0x000fe2000001ff00 */
[----:B------:R-:W-:Y:S01]  /*3750*/  UMOV UR75, URZ ;  /* 0x000000ff004b7c82 */ /* 0x000fe20008000000 */
[----:B------:R-:W-:Y:S01]  /*3760*/  UMOV UR9, URZ ;  /* 0x000000ff00097c82 */ /* 0x000fe20008000000 */
[----:B---3--:R-:W-:Y:S01]  /*3770*/  ULEA UR71, UR4, UR71, 0x18 ;  /* 0x0000004704477291 */ /* 0x008fe2000f8ec0ff */
[----:B------:R-:W-:Y:S01]  /*3780*/  UMOV UR76, 0x0 ;  /* 0x00000000004c7882 */ /* 0x000fe20000000000 */
[----:B------:R-:W-:Y:S02]  /*3790*/  UMOV UR77, 0x4020490 ;  /* 0x04020490004d7882 */ /* 0x000fe40000000000 */
[----:B------:R-:W-:Y:S02]  /*37a0*/  UIADD3 UR6, UPT, UPT, UR71, 0xa00, URZ ;  /* 0x00000a0047067890 */ /* 0x000fe4000fffe0ff */
[----:B------:R-:W-:Y:S02]  /*37b0*/  UIADD3 UR5, UPT, UPT, UR71, 0x30a00, URZ ;  /* 0x00030a0047057890 */ /* 0x000fe4000fffe0ff */
[----:B----4-:R-:W-:Y:S01]  /*37c0*/  UIADD3 UR7, UPT, UPT, UR7, 0xff, URZ ;  /* 0x000000ff07077890 */ /* 0x010fe2000fffe0ff */
[----:B--2---:R-:W2:Y:S01]  /*37d0*/  LDS R0, [UR71+0x140] ;  /* 0x00014047ff007984 */ /* 0x004ea20008000800 */
[----:B------:R-:W-:-:S02]  /*37e0*/  USHF.R.U32.HI UR6, URZ, 0x4, UR6 ;  /* 0x00000004ff067899 */ /* 0x000fc40008011606 */
[----:B------:R-:W-:Y:S02]  /*37f0*/  USHF.R.S32.HI UR4, URZ, 0x1f, UR7 ;  /* 0x0000001fff047899 */ /* 0x000fe40008011407 */
[----:B------:R-:W-:Y:S02]  /*3800*/  USHF.R.U32.HI UR5, URZ, 0x4, UR5 ;  /* 0x00000004ff057899 */ /* 0x000fe40008011605 */
[----:B------:R-:W-:Y:S02]  /*3810*/  ULEA.HI UR4, UR4, UR7, URZ, 0x8 ;  /* 0x0000000704047291 */ /* 0x000fe4000f8f40ff */
[----:B------:R-:W-:Y:S02]  /*3820*/  ULOP3.LUT UR6, UR6, 0x3fff, URZ, 0xc0, !UPT ;  /* 0x00003fff06067892 */ /* 0x000fe4000f8ec0ff */
[----:B------:R-:W-:Y:S02]  /*3830*/  USHF.R.S32.HI UR10, URZ, 0x8, UR4 ;  /* 0x00000008ff0a7899 */ /* 0x000fe40008011404 */
[----:B------:R-:W-:-:S02]  /*3840*/  ULOP3.LUT UR5, UR5, 0x3fff, URZ, 0xc0, !UPT ;  /* 0x00003fff05057892 */ /* 0x000fc4000f8ec0ff */
[----:B------:R-:W-:Y:S02]  /*3850*/  UISETP.LT.AND UP0, UPT, UR10, 0x1, UPT ;  /* 0x000000010a00788c */ /* 0x000fe4000bf01270 */
[----:B------:R-:W-:Y:S01]  /*3860*/  IMAD.U32 R12, RZ, RZ, UR10 ;  /* 0x0000000aff0c7e24 */ /* 0x000fe2000f8e00ff */
[----:B------:R-:W-:Y:S02]  /*3870*/  ULOP3.LUT UR73, UR6, 0x10000, URZ, 0xfc, !UPT ;  /* 0x0001000006497892 */ /* 0x000fe4000f8efcff */
[----:B------:R-:W-:Y:S02]  /*3880*/  USEL UR4, UR10, 0x1, !UP0 ;  /* 0x000000010a047887 */ /* 0x000fe4000c000000 */
[----:B------:R-:W-:Y:S02]  /*3890*/  ULOP3.LUT UR74, UR5, 0x10000, URZ, 0xfc, !UPT ;  /* 0x00010000054a7892 */ /* 0x000fe4000f8efcff */
[----:B------:R-:W-:Y:S02]  /*38a0*/  UIADD3 UR4, UPT, UPT, -UR4, URZ, URZ ;  /* 0x000000ff04047290 */ /* 0x000fe4000fffe1ff */
[----:B-1----:R-:W-:-:S04]  /*38b0*/  UISETP.GE.AND UP4, UPT, UR8, 0x1, UPT ;  /* 0x000000010800788c */ /* 0x002fc8000bf86270 */
[----:B------:R-:W-:Y:S01]  /*38c0*/  IMAD.U32 R14, RZ, RZ, UR4 ;  /* 0x00000004ff0e7e24 */ /* 0x000fe2000f8e00ff */
[----:B--2---:R-:W-:-:S13]  /*38d0*/  R2UR UR7, R0 ;  /* 0x00000000000772ca */ /* 0x004fda00000e0000 */
[----:B------:R-:W-:-:S07]  /*38e0*/  IMAD.U32 R15, RZ, RZ, UR7 ;  /* 0x00000007ff0f7e24 */ /* 0x000fce000f8e00ff */
.L_x_72:
[----:B------:R-:W-:Y:S02]  /*38f0*/  LEA R0, R10, UR71, 0x3 ;  /* 0x000000470a007c11 */ /* 0x000fe4000f8e18ff */
[----:B------:R-:W-:Y:S02]  /*3900*/  SHF.L.U32 R5, R9, 0x1f, RZ ;  /* 0x0000001f09057819 */ /* 0x000fe400000006ff */
[----:B------:R-:W-:Y:S01]  /*3910*/  PLOP3.LUT P0, PT, PT, PT, UP4, 0x80, 0x8 ;  /* 0x000000000008781c */ /* 0x000fe20003f0f048 */
[----:B------:R-:W-:Y:S01]  /*3920*/  VIADD R3, R0, 0xa0 ;  /* 0x000000a000037836 */ /* 0x000fe20000000000 */
[----:B-1----:R-:W1:Y:S02]  /*3930*/  SYNCS.PHASECHK.TRANS64.TRYWAIT P1, [R0+URZ+0x90], R5 ;  /* 0x00009005000075a7 */ /* 0x002e6400080211ff */
[----:B-1----:R-:W-:Y:S09]  /*3940*/  @!P1 BRA `(.L_x_66) ;  /* 0x00000038003c9947 */ /* 0x002ff20003800000 */
.L_x_129:
[----:B------:R-:W-:Y:S01]  /*3950*/  LEA R4, R10, UR71, 0x4 ;  /* 0x000000470a047c11 */ /* 0x000fe2000f8e20ff */
[----:B------:R-:W-:Y:S01]  /*3960*/  @UP4 ULEA UR4, UR9, UR71, 0x3 ;  /* 0x0000004709044291 */ /* 0x000fe2000f8e18ff */
[----:B------:R-:W-:Y:S01]  /*3970*/  PLOP3.LUT P2, PT, PT, PT, PT, 0x80, 0x8 ;  /* 0x000000000008781c */ /* 0x000fe20003f4f070 */
[----:B------:R-:W-:Y:S01]  /*3980*/  ULEA UR5, UR75, UR71, 0x3 ;  /* 0x000000474b057291 */ /* 0x000fe2000f8e18ff */
[----:B------:R-:W-:Y:S02]  /*3990*/  PRMT R3, RZ, 0x654, R3 ;  /* 0x00000654ff037816 */ /* 0x000fe40000000003 */
[----:B-1----:R-:W1:Y:S01]  /*39a0*/  LDS.128 R4, [R4+0x120] ;  /* 0x0001200004047984 */ /* 0x002e620000000c00 */
[----:B------:R-:W-:Y:S02]  /*39b0*/  @P0 SHF.L.U32 R2, R8, 0x1f, RZ ;  /* 0x0000001f08020819 */ /* 0x000fe400000006ff */
[----:B------:R-:W-:Y:S01]  /*39c0*/  SHF.L.U32 R0, R11, 0x1f, RZ ;  /* 0x0000001f0b007819 */ /* 0x000fe200000006ff */
[----:B------:R-:W-:Y:S01]  /*39d0*/  @!PT LDS RZ, [RZ] ;  /* 0x00000000fffff984 */ /* 0x000fe20000000800 */
[----:B------:R-:W-:Y:S01]  /*39e0*/  @!PT LDS RZ, [RZ] ;  /* 0x00000000fffff984 */ /* 0x000fe20000000800 */
[----:B------:R-:W-:Y:S01]  /*39f0*/  @!PT LDS RZ, [RZ] ;  /* 0x00000000fffff984 */ /* 0x000fe20000000800 */
[----:B------:R-:W-:Y:S01]  /*3a00*/  @!PT LDS RZ, [RZ] ;  /* 0x00000000fffff984 */ /* 0x000fe20000000800 */
[----:B------:R2:W-:Y:S06]  /*3a10*/  MEMBAR.ALL.CTA ;  /* 0x0000000000007992 */ /* 0x0005ec0000008000 */
[----:B--2---:R-:W2:Y:S01]  /*3a20*/  FENCE.VIEW.ASYNC.S ;  /* 0x00000000000073c6 */ /* 0x004ea20000000000 */
[----:B------:R-:W-:Y:S01]  /*3a30*/  R2UR UR6, R15 ;  /* 0x000000000f0672ca */ /* 0x000fe200000e0000 */
[----:B------:R-:W-:Y:S01]  /*3a40*/  IMAD.U32 R13, RZ, RZ, UR5 ;  /* 0x00000005ff0d7e24 */ /* 0x000fe2000f8e00ff */
[----:B--2---:R2:W-:Y:S01]  /*3a50*/  SYNCS.ARRIVE.TRANS64.RED.A1T0 RZ, [R3+URZ], RZ ;  /* 0x000000ff03ff79a7 */ /* 0x0045e200081004ff */
[----:B------:R2:W3:Y:S01]  /*3a60*/  @P0 SYNCS.PHASECHK.TRANS64.TRYWAIT P2, [UR4], R2 ;  /* 0x00000002ff0005a7 */ /* 0x0004e20008041104 */
[----:B------:R-:W-:Y:S01]  /*3a70*/  ULEA.HI UR4, UR75, UR75, URZ, 0x1 ;  /* 0x0000004b4b047291 */ /* 0x000fe2000f8f08ff */
[----:B-1----:R-:W-:-:S03]  /*3a80*/  LOP3.LUT P1, RZ, R6, 0x1, RZ, 0xc0, !PT ;  /* 0x0000000106ff7812 */ /* 0x002fc6000782c0ff */
[----:B------:R-:W-:-:S04]  /*3a90*/  ULOP3.LUT UR8, UR4, 0xffe, URZ, 0xc0, !UPT ;  /* 0x00000ffe04087892 */ /* 0x000fc8000f8ec0ff */
[----:B------:R-:W-:Y:S01]  /*3aa0*/  UIADD3 UR8, UPT, UPT, -UR8, UR75, URZ ;  /* 0x0000004b08087290 */ /* 0x000fe2000fffe1ff */
[----:B------:R-:W1:Y:S01]  /*3ab0*/  SYNCS.PHASECHK.TRANS64.TRYWAIT P0, [UR5+0xd0], R0 ;  /* 0x0000d000ff0075a7 */ /* 0x000e620008001105 */
[----:B------:R-:W-:-:S04]  /*3ac0*/  USHF.L.U32 UR5, UR4, 0x2, URZ ;  /* 0x0000000204057899 */ /* 0x000fc800080006ff */
[----:B------:R-:W-:-:S04]  /*3ad0*/  ULOP3.LUT UR4, UR5, 0xfffffff8, URZ, 0xc0, !UPT ;  /* 0xfffffff805047892 */ /* 0x000fc8000f8ec0ff */
[----:B------:R-:W-:-:S04]  /*3ae0*/  UIADD3 UR4, UPT, UPT, UR6, UR4, URZ ;  /* 0x0000000406047290 */ /* 0x000fc8000fffe0ff */
[----:B------:R-:W-:Y:S01]  /*3af0*/  ULEA UR8, UR8, UR4, 0x14 ;  /* 0x0000000408087291 */ /* 0x000fe2000f8ea0ff */
[----:B-123--:R-:W-:Y:S11]  /*3b00*/  @!P0 BRA `(.L_x_67) ;  /* 0x0000003400e08947 */ /* 0x00eff60003800000 */
.L_x_131:
[----:B------:R-:W-:Y:S01]  /*3b10*/  IADD3 R10, PT, PT, R10, 0x1, RZ ;  /* 0x000000010a0a7810 */ /* 0x000fe20007ffe0ff */
[----:B------:R-:W-:Y:S06]  /*3b20*/  BRA.U !UP4, `(.L_x_68) ;  /* 0x000000050cec7547 */ /* 0x000fec000b800000 */
[----:B------:R-:W-:Y:S01]  /*3b30*/  R2UR UR69, R14 ;  /* 0x000000000e4572ca */ /* 0x000fe200000e0000 */
[----:B------:R-:W-:Y:S01]  /*3b40*/  UPLOP3.LUT UP2, UPT, UPT, UPT, UPT, 0x40, 0x4 ;  /* 0x000000000004789c */ /* 0x000fe20003f4e870 */
[----:B------:R-:W-:Y:S01]  /*3b50*/  R2UR UR68, R12 ;  /* 0x000000000c4472ca */ /* 0x000fe200000e0000 */
[----:B------:R-:W-:-:S14]  /*3b60*/  UMOV UR7, UR9 ;  /* 0x0000000900077c82 */ /* 0x000fdc0008000000 */
.L_x_71:
[----:B------:R-:W-:Y:S02]  /*3b70*/  UIADD3 UR69, UPT, UPT, UR69, 0x1, URZ ;  /* 0x0000000145457890 */ /* 0x000fe4000fffe0ff */
[----:B--2---:R-:W-:Y:S02]  /*3b80*/  ULEA UR5, UR7, UR71, 0x3 ;  /* 0x0000004707057291 */ /* 0x004fe4000f8e18ff */
[----:B------:R-:W-:Y:S01]  /*3b90*/  UISETP.NE.AND UP3, UPT, UR69, URZ, UPT ;  /* 0x000000ff4500728c */ /* 0x000fe2000bf65270 */
[----:B------:R-:W-:Y:S10]  /*3ba0*/  @P2 BRA `(.L_x_69) ;  /* 0x00000000000c2947 */ /* 0x000ff40003800000 */
[----:B-1----:R-:W-:Y:S04]  /*3bb0*/  SHF.L.U32 R3, R8, 0x1f, RZ ;  /* 0x0000001f08037819 */ /* 0x002fe800000006ff */
[----:B------:R-:W1:Y:S02]  /*3bc0*/  SYNCS.PHASECHK.TRANS64.TRYWAIT P0, [UR5], R3 ;  /* 0x00000003ff0075a7 */ /* 0x000e640008001105 */
[----:B-1----:R-:W-:Y:S05]  /*3bd0*/  @!P0 BRA `(.L_x_70) ;  /* 0x0000003400c88947 */ /* 0x002fea0003800000 */
.L_x_69:
[----:B------:R-:W-:Y:S01]  /*3be0*/  UISETP.NE.AND UP0, UPT, UR68, 0x1, UPT ;  /* 0x000000014400788c */ /* 0x000fe2000bf05270 */
[----:B------:R-:W-:Y:S01]  /*3bf0*/  PLOP3.LUT P2, PT, PT, PT, PT, 0x80, 0x8 ;  /* 0x000000000008781c */ /* 0x000fe20003f4f070 */
[----:B------:R-:W-:Y:S01]  /*3c00*/  UIADD3 UR9, UPT, UPT, UR7, 0x1, URZ ;  /* 0x0000000107097890 */ /* 0x000fe2000fffe0ff */
[----:B-1----:R-:W-:Y:S01]  /*3c10*/  MOV.SPILL R3, UR77 ;  /* 0x0000004d00037c02 */ /* 0x002fe20009000f00 */
[----:B------:R-:W-:Y:S01]  /*3c20*/  UIADD3 UR70, UPT, UPT, UR5, 0x30, URZ ;  /* 0x0000003005467890 */ /* 0x000fe2000fffe0ff */
[----:B------:R-:W-:Y:S01]  /*3c30*/  MOV.SPILL R2, UR76 ;  /* 0x0000004c00027c02 */ /* 0x000fe20009000f00 */
[----:B------:R-:W-:Y:S01]  /*3c40*/  UISETP.NE.AND UP1, UPT, UR9, 0x6, UPT ;  /* 0x000000060900788c */ /* 0x000fe2000bf25270 */
[----:B------:R-:W-:Y:S01]  /*3c50*/  PLOP3.LUT P0, PT, PT, PT, UP0, 0x80, 0x8 ;  /* 0x000000000008781c */ /* 0x000fe20003f0f008 */
[----:B------:R-:W-:Y:S02]  /*3c60*/  ULEA UR6, UR7, UR74, 0x8 ;  /* 0x0000004a07067291 */ /* 0x000fe4000f8e40ff */
[----:B------:R-:W-:Y:S02]  /*3c70*/  USEL UR5, URZ, 0x1, UP1 ;  /* 0x00000001ff057887 */ /* 0x000fe40008800000 */
[----:B------:R-:W-:Y:S02]  /*3c80*/  USEL UR9, UR9, URZ, UP1 ;  /* 0x000000ff09097287 */ /* 0x000fe40008800000 */
[----:B------:R-:W-:Y:S02]  /*3c90*/  ULEA UR4, UR7, UR73, 0xb ;  /* 0x0000004907047291 */ /* 0x000fe4000f8e58ff */
[----:B------:R-:W-:Y:S01]  /*3ca0*/  @UP0 ULEA UR7, UR9, UR71, 0x3 ;  /* 0x0000004709070291 */ /* 0x000fe2000f8e18ff */
[----:B------:R-:W-:Y:S01]  /*3cb0*/  LOP3.LUT R8, R8, UR5, RZ, 0x3c, !PT ;  /* 0x0000000508087c12 */ /* 0x000fe2000f8e3cff */
[----:B------:R-:W-:Y:S02]  /*3cc0*/  UIADD3 UR22, UPT, UPT, UR6, 0x2, URZ ;  /* 0x0000000206167890 */ /* 0x000fe4000fffe0ff */
[----:B------:R-:W-:Y:S01]  /*3cd0*/  UIADD3 UR18, UPT, UPT, UR4, 0x2, URZ ;  /* 0x0000000204127890 */ /* 0x000fe2000fffe0ff */
[----:B------:R-:W-:Y:S01]  /*3ce0*/  @P0 SHF.L.U32 R0, R8, 0x1f, RZ ;  /* 0x0000001f08000819 */ /* 0x000fe200000006ff */
[----:B------:R-:W-:Y:S02]  /*3cf0*/  UIADD3 UR14, UPT, UPT, UR6, 0x4, URZ ;  /* 0x00000004060e7890 */ /* 0x000fe4000fffe0ff */
[----:B------:R-:W-:Y:S01]  /*3d00*/  UIADD3 UR12, UPT, UPT, UR4, 0x4, URZ ;  /* 0x00000004040c7890 */ /* 0x000fe2000fffe0ff */
[----:B------:R2:W3:Y:S01]  /*3d10*/  @P0 SYNCS.PHASECHK.TRANS64.TRYWAIT P2, [UR7], R0 ;  /* 0x00000000ff0005a7 */ /* 0x0004e20008041107 */
[----:B------:R-:W-:Y:S02]  /*3d20*/  UIADD3 UR66, UPT, UPT, UR6, 0x6, URZ ;  /* 0x0000000606427890 */ /* 0x000fe4000fffe0ff */
        /* <DEDUP_REMOVED lines=24> */
[----:B------:R-:W-:Y:S01]  /*3eb0*/  UIADD3 UR68, UPT, UPT, UR68, -0x1, URZ ;  /* 0xffffffff44447890 */ /* 0x000fe2000fffe0ff */
[----:B------:R-:W-:Y:S01]  /*3ec0*/  UMOV UR7, 0x40004000 ;  /* 0x4000400000077882 */ /* 0x000fe20000000000 */
[----:B------:R-:W-:Y:S01]  /*3ed0*/  UMOV UR76, 0x0 ;  /* 0x00000000004c7882 */ /* 0x000fe20000000000 */
[----:B------:R-:W-:Y:S01]  /*3ee0*/  UMOV UR77, 0x4020490 ;  /* 0x04020490004d7882 */ /* 0x000fe20000000000 */
[----:B------:R-:W-:Y:S01]  /*3ef0*/  UMOV UR5, 0x40004040 ;  /* 0x4000404000057882 */ /* 0x000fe20000000000 */
[----:B------:R-:W-:Y:S01]  /*3f00*/  UMOV UR23, 0x40004000 ;  /* 0x4000400000177882 */ /* 0x000fe20000000000 */
[----:B------:R1:W-:Y:S01]  /*3f10*/  UTCHMMA gdesc[UR4], gdesc[UR6], tmem[UR8], tmem[UR76], idesc[UR77], UP2 ;  /* 0x00ff4c06040075ea */ /* 0x0003e20009000008 */
[----:B------:R-:W-:Y:S01]  /*3f20*/  UPLOP3.LUT UP2, UPT, UPT, UPT, UPT, 0x80, 0x8 ;  /* 0x000000000008789c */ /* 0x000fe20003f4f070 */
[----:B------:R-:W-:Y:S01]  /*3f30*/  UMOV UR19, 0x40004040 ;  /* 0x4000404000137882 */ /* 0x000fe20000000000 */
[----:B------:R-:W-:Y:S01]  /*3f40*/  UMOV UR15, 0x40004000 ;  /* 0x40004000000f7882 */ /* 0x000fe20000000000 */
[----:B------:R4:W-:Y:S01]  /*3f50*/  UTCHMMA gdesc[UR18], gdesc[UR22], tmem[UR8], tmem[UR76], idesc[UR77], UPT ;  /* 0x00ff4c16120075ea */ /* 0x0009e2000b800008 */
[----:B------:R-:W-:Y:S01]  /*3f60*/  UMOV UR13, 0x40004040 ;  /* 0x40004040000d7882 */ /* 0x000fe20000000000 */
        /* <DEDUP_REMOVED lines=18> */
[----:B-1----:R-:W-:Y:S01]  /*4090*/  UIADD3 UR4, UPT, UPT, UR4, 0x606, URZ ;  /* 0x0000060604047890 */ /* 0x002fe2000fffe0ff */
[----:B------:R-:W-:Y:S01]  /*40a0*/  UMOV UR6, 0x0 ;  /* 0x0000000000067882 */ /* 0x000fe20000000000 */
[----:B------:R-:W-:Y:S01]  /*40b0*/  UMOV UR7, 0x4020490 ;  /* 0x0402049000077882 */ /* 0x000fe20000000000 */
[----:B------:R-:W-:Y:S01]  /*40c0*/  UMOV UR31, 0x40004000 ;  /* 0x40004000001f7882 */ /* 0x000fe20000000000 */
[----:B----4-:R-:W-:Y:S01]  /*40d0*/  UMOV UR22, 0x0 ;  /* 0x0000000000167882 */ /* 0x010fe20000000000 */
[----:B------:R-:W-:Y:S01]  /*40e0*/  UMOV UR23, 0x4020490 ;  /* 0x0402049000177882 */ /* 0x000fe20000000000 */
[----:B------:R-:W-:Y:S01]  /*40f0*/  R2UR.FILL UR77, R3 ;  /* 0x00000000034d72ca */ /* 0x000fe200004e0000 */
[----:B------:R1:W-:Y:S01]  /*4100*/  UTCHMMA gdesc[UR12], gdesc[UR14], tmem[UR8], tmem[UR22], idesc[UR23], UPT ;  /* 0x00ff160e0c0075ea */ /* 0x0003e2000b800008 */
[----:B------:R-:W-:Y:S01]  /*4110*/  R2UR.FILL UR76, R2 ;  /* 0x00000000024c72ca */ /* 0x000fe200004e0000 */
[----:B------:R-:W-:Y:S01]  /*4120*/  UTCHMMA gdesc[UR64], gdesc[UR66], tmem[UR8], tmem[UR22], idesc[UR23], UPT ;  /* 0x00ff1642400075ea */ /* 0x000fe2000b800008 */
[----:B------:R-:W-:Y:S01]  /*4130*/  UTCHMMA gdesc[UR60], gdesc[UR62], tmem[UR8], tmem[UR22], idesc[UR23], UPT ;  /* 0x00ff163e3c0075ea */ /* 0x000fe2000b800008 */
[----:B------:R-:W-:Y:S01]  /*4140*/  UMOV UR18, 0x0 ;  /* 0x0000000000127882 */ /* 0x000fe20000000000 */
[----:B------:R-:W-:Y:S01]  /*4150*/  UMOV UR19, 0x4020490 ;  /* 0x0402049000137882 */ /* 0x000fe20000000000 */
[----:B------:R-:W-:Y:S01]  /*4160*/  UMOV UR29, 0x40004040 ;  /* 0x40004040001d7882 */ /* 0x000fe20000000000 */
[----:B------:R-:W-:Y:S01]  /*4170*/  UTCHMMA gdesc[UR56], gdesc[UR58], tmem[UR8], tmem[UR18], idesc[UR19], UPT ;  /* 0x00ff123a380075ea */ /* 0x000fe2000b800008 */
[----:B------:R-:W-:Y:S01]  /*4180*/  UTCHMMA gdesc[UR52], gdesc[UR54], tmem[UR8], tmem[UR18], idesc[UR19], UPT ;  /* 0x00ff1236340075ea */ /* 0x000fe2000b800008 */
[----:B------:R-:W-:Y:S01]  /*4190*/  UTCHMMA gdesc[UR48], gdesc[UR50], tmem[UR8], tmem[UR18], idesc[UR19], UPT ;  /* 0x00ff1232300075ea */ /* 0x000fe2000b800008 */
[----:B------:R-:W-:Y:S01]  /*41a0*/  UTCHMMA gdesc[UR44], gdesc[UR46], tmem[UR8], tmem[UR6], idesc[UR7], UPT ;  /* 0x00ff062e2c0075ea */ /* 0x000fe2000b800008 */
[----:B------:R-:W-:Y:S01]  /*41b0*/  UMOV UR27, 0x40004000 ;  /* 0x40004000001b7882 */ /* 0x000fe20000000000 */
[----:B------:R-:W-:Y:S01]  /*41c0*/  UMOV UR25, 0x40004040 ;  /* 0x4000404000197882 */ /* 0x000fe20000000000 */
[----:B------:R-:W-:Y:S01]  /*41d0*/  UMOV UR21, 0x40004000 ;  /* 0x4000400000157882 */ /* 0x000fe20000000000 */
[----:B------:R-:W-:Y:S01]  /*41e0*/  UMOV UR17, 0x40004040 ;  /* 0x4000404000117882 */ /* 0x000fe20000000000 */
[----:B------:R-:W-:Y:S01]  /*41f0*/  UMOV UR11, 0x40004000 ;  /* 0x40004000000b7882 */ /* 0x000fe20000000000 */
[----:B-1----:R-:W-:Y:S01]  /*4200*/  UMOV UR12, 0x0 ;  /* 0x00000000000c7882 */ /* 0x002fe20000000000 */
[----:B------:R-:W-:Y:S01]  /*4210*/  UMOV UR13, 0x4020490 ;  /* 0x04020490000d7882 */ /* 0x000fe20000000000 */
[----:B------:R-:W-:Y:S01]  /*4220*/  UMOV UR14, 0x0 ;  /* 0x00000000000e7882 */ /* 0x000fe20000000000 */
[----:B------:R-:W-:Y:S01]  /*4230*/  UTCHMMA gdesc[UR40], gdesc[UR42], tmem[UR8], tmem[UR12], idesc[UR13], UPT ;  /* 0x00ff0c2a280075ea */ /* 0x000fe2000b800008 */
[----:B------:R-:W-:Y:S01]  /*4240*/  UTCHMMA gdesc[UR36], gdesc[UR38], tmem[UR8], tmem[UR6], idesc[UR7], UPT ;  /* 0x00ff0626240075ea */ /* 0x000fe2000b800008 */
[----:B------:R-:W-:Y:S01]  /*4250*/  UMOV UR15, 0x4020490 ;  /* 0x04020490000f7882 */ /* 0x000fe20000000000 */
[----:B------:R-:W-:Y:S01]  /*4260*/  UTCHMMA gdesc[UR32], gdesc[UR34], tmem[UR8], tmem[UR18], idesc[UR19], UPT ;  /* 0x00ff1222200075ea */ /* 0x000fe2000b800008 */
[----:B------:R-:W-:Y:S01]  /*4270*/  UTCHMMA gdesc[UR28], gdesc[UR30], tmem[UR8], tmem[UR14], idesc[UR15], UPT ;  /* 0x00ff0e1e1c0075ea */ /* 0x000fe2000b800008 */
[----:B------:R-:W-:Y:S01]  /*4280*/  UTCHMMA gdesc[UR24], gdesc[UR26], tmem[UR8], tmem[UR12], idesc[UR13], UPT ;  /* 0x00ff0c1a180075ea */ /* 0x000fe2000b800008 */
[----:B------:R1:W-:Y:S01]  /*4290*/  UTCHMMA gdesc[UR16], gdesc[UR20], tmem[UR8], tmem[UR6], idesc[UR7], UPT ;  /* 0x00ff0614100075ea */ /* 0x0003e2000b800008 */
[----:B------:R2:W-:Y:S01]  /*42a0*/  UTCHMMA gdesc[UR4], gdesc[UR10], tmem[UR8], tmem[UR76], idesc[UR77], UPT ;  /* 0x00ff4c0a040075ea */ /* 0x0005e2000b800008 */
[----:B------:R2:W-:Y:S01]  /*42b0*/  UTCBAR.MULTICAST [UR70], URZ, UR72 ;  /* 0x000000ff460073e9 */ /* 0x0005e20008000848 */
[----:B-1----:R-:W-:Y:S01]  /*42c0*/  UMOV UR7, UR9 ;  /* 0x0000000900077c82 */ /* 0x002fe20008000000 */
[----:B---3--:R-:W-:Y:S05]  /*42d0*/  BRA.U UP3, `(.L_x_71) ;  /* 0xfffffff903247547 */ /* 0x008fea000b83ffff */
.L_x_68:
[----:B--2---:R-:W-:Y:S02]  /*42e0*/  R2UR UR4, R13 ;  /* 0x000000000d0472ca */ /* 0x004fe400000e0000 */
[----:B------:R-:W-:-:S04]  /*42f0*/  ISETP.NE.AND P0, PT, R10, 0x2, PT ;  /* 0x000000020a00780c */ /* 0x000fc80003f05270 */
[----:B-1----:R-:W-:Y:S02]  /*4300*/  SEL R0, RZ, 0x1, P0 ;  /* 0x00000001ff007807 */ /* 0x002fe40000000000 */
[----:B------:R-:W-:Y:S02]  /*4310*/  SEL R10, R10, RZ, P0 ;  /* 0x000000ff0a0a7207 */ /* 0x000fe40000000000 */
[----:B------:R-:W-:-:S03]  /*4320*/  LOP3.LUT R9, R9, R0, RZ, 0x3c, !PT ;  /* 0x0000000009097212 */ /* 0x000fc600078e3cff */
[----:B------:R-:W-:Y:S02]  /*4330*/  UIADD3 UR5, UPT, UPT, UR4, 0xb0, URZ ;  /* 0x000000b004057890 */ /* 0x000fe4000fffe0ff */
[----:B------:R-:W-:-:S04]  /*4340*/  UIADD3 UR4, UPT, UPT, UR75, 0x1, URZ ;  /* 0x000000014b047890 */ /* 0x000fc8000fffe0ff */
[----:B------:R-:W-:-:S03]  /*4350*/  UISETP.NE.AND UP0, UPT, UR4, 0x4, UPT ;  /* 0x000000040400788c */ /* 0x000fc6000bf05270 */
[----:B------:R1:W-:Y:S01]  /*4360*/  UTCBAR [UR5], URZ ;  /* 0x000000ff050073e9 */ /* 0x0003e200080000ff */
[----:B------:R-:W-:Y:S02]  /*4370*/  USEL UR6, URZ, 0x1, UP0 ;  /* 0x00000001ff067887 */ /* 0x000fe40008000000 */
[----:B------:R-:W-:-:S04]  /*4380*/  USEL UR75, UR4, URZ, UP0 ;  /* 0x000000ff044b7287 */ /* 0x000fc80008000000 */
[----:B------:R-:W-:Y:S01]  /*4390*/  LOP3.LUT R11, R11, UR6, RZ, 0x3c, !PT ;  /* 0x000000060b0b7c12 */ /* 0x000fe2000f8e3cff */
[----:B------:R-:W-:Y:S07]  /*43a0*/  @P1 BRA `(.L_x_72) ;  /* 0xfffffff400501947 */ /* 0x000fee000383ffff */
[----:B------:R-:W2:Y:S01]  /*43b0*/  S2UR UR8, SR_CgaCtaId ;  /* 0x00000000000879c3 */ /* 0x000ea20000008800 */
[----:B------:R-:W-:Y:S01]  /*43c0*/  ELECT P0, URZ, PT ;  /* 0x0000000000ff782f */ /* 0x000fe20003800000 */
[----:B------:R-:W-:Y:S01]  /*43d0*/  IMAD.MOV.U32 R0, RZ, RZ, 0x1 ;  /* 0x00000001ff007424 */ /* 0x000fe200078e00ff */
[----:B------:R-:W-:Y:S01]  /*43e0*/  UIADD3 UR71, UPT, UPT, UR71, 0xd0, URZ ;  /* 0x000000d047477890 */ /* 0x000fe2000fffe0ff */
[----:B------:R-:W-:Y:S01]  /*43f0*/  SHF.L.U32 R3, R11, 0x1f, RZ ;  /* 0x0000001f0b037819 */ /* 0x000fe200000006ff */
[----:B------:R-:W-:-:S03]  /*4400*/  UMOV UR4, 0x40 ;  /* 0x0000004000047882 */ /* 0x000fc60000000000 */
[----:B------:R-:W-:Y:S01]  /*4410*/  UVIRTCOUNT.DEALLOC.SMPOOL 0x80 ;  /* 0x000000800000784c */ /* 0x000fe20000000000 */
[----:B--2---:R-:W-:Y:S02]  /*4420*/  ULEA UR8, UR8, UR4, 0x18 ;  /* 0x0000000408087291 */ /* 0x004fe4000f8ec0ff */
[----:B------:R-:W-:-:S07]  /*4430*/  ULEA UR4, UR75, UR71, 0x3 ;  /* 0x000000474b047291 */ /* 0x000fce000f8e18ff */
[----:B------:R2:W-:Y:S02]  /*4440*/  @P0 STS.U8 [UR8+0x1c], R0 ;  /* 0x00001c00ff000988 */ /* 0x0005e40008000008 */
[----:B------:R-:W3:Y:S02]  /*4450*/  SYNCS.PHASECHK.TRANS64.TRYWAIT P0, [UR4], R3 ;  /* 0x00000003ff0075a7 */ /* 0x000ee40008001104 */
[----:B--23--:R-:W-:Y:S05]  /*4460*/  @!P0 BRA `(.L_x_73) ;  /* 0x0000002c00bc8947 */ /* 0x00cfea0003800000 */
.L_x_134:
[----:B------:R-:W-:-:S04]  /*4470*/  UIADD3 UR4, UPT, UPT, UR75, 0x1, URZ ;  /* 0x000000014b047890 */ /* 0x000fc8000fffe0ff */
[----:B------:R-:W-:-:S04]  /*4480*/  UISETP.NE.AND UP0, UPT, UR4, 0x4, UPT ;  /* 0x000000040400788c */ /* 0x000fc8000bf05270 */
[----:B------:R-:W-:Y:S02]  /*4490*/  USEL UR6, URZ, 0x1, UP0 ;  /* 0x00000001ff067887 */ /* 0x000fe40008000000 */
[----:B------:R-:W-:-:S04]  /*44a0*/  USEL UR4, UR4, URZ, UP0 ;  /* 0x000000ff04047287 */ /* 0x000fc80008000000 */
[----:B-1----:R-:W-:Y:S01]  /*44b0*/  ULEA UR5, UR4, UR71, 0x3 ;  /* 0x0000004704057291 */ /* 0x002fe2000f8e18ff */
[----:B------:R-:W-:-:S04]  /*44c0*/  LOP3.LUT R2, R11, UR6, RZ, 0x3c, !PT ;  /* 0x000000060b027c12 */ /* 0x000fc8000f8e3cff */
[----:B--2---:R-:W-:-:S04]  /*44d0*/  SHF.L.U32 R3, R2, 0x1f, RZ ;  /* 0x0000001f02037819 */ /* 0x004fc800000006ff */
[----:B------:R-:W1:Y:S02]  /*44e0*/  SYNCS.PHASECHK.TRANS64.TRYWAIT P0, [UR5], R3 ;  /* 0x00000003ff0075a7 */ /* 0x000e640008001105 */
[----:B-1----:R-:W-:Y:S05]  /*44f0*/  @!P0 BRA `(.L_x_74) ;  /* 0x0000002c00b08947 */ /* 0x002fea0003800000 */
.L_x_136:
        /* <DEDUP_REMOVED lines=9> */
.L_x_138:
[----:B------:R-:W-:-:S04]  /*4590*/  UIADD3 UR4, UPT, UPT, UR4, 0x1, URZ ;  /* 0x0000000104047890 */ /* 0x000fc8000fffe0ff */
[----:B------:R-:W-:-:S04]  /*45a0*/  UISETP.NE.AND UP0, UPT, UR4, 0x4, UPT ;  /* 0x000000040400788c */ /* 0x000fc8000bf05270 */
[----:B------:R-:W-:Y:S02]  /*45b0*/  USEL UR5, URZ, 0x1, UP0 ;  /* 0x00000001ff057887 */ /* 0x000fe40008000000 */
[----:B------:R-:W-:-:S04]  /*45c0*/  USEL UR4, UR4, URZ, UP0 ;  /* 0x000000ff04047287 */ /* 0x000fc80008000000 */
[----:B------:R-:W-:Y:S01]  /*45d0*/  ULEA UR4, UR4, UR71, 0x3 ;  /* 0x0000004704047291 */ /* 0x000fe2000f8e18ff */
[----:B-1----:R-:W-:-:S04]  /*45e0*/  LOP3.LUT R3, R2, UR5, RZ, 0x3c, !PT ;  /* 0x0000000502037c12 */ /* 0x002fc8000f8e3cff */
[----:B------:R-:W-:-:S04]  /*45f0*/  SHF.L.U32 R3, R3, 0x1f, RZ ;  /* 0x0000001f03037819 */ /* 0x000fc800000006ff */
[----:B------:R-:W1:Y:S02]  /*4600*/  SYNCS.PHASECHK.TRANS64.TRYWAIT P0, [UR4], R3 ;  /* 0x00000003ff0075a7 */ /* 0x000e640008001104 */
[----:B-1----:R-:W-:Y:S05]  /*4610*/  @!P0 BRA `(.L_x_76) ;  /* 0x0000002c00988947 */ /* 0x002fea0003800000 */
.L_x_140:
[----:B------:R-:W-:Y:S01]  /*4620*/  NOP ;  /* 0x0000000000007918 */ /* 0x000fe20000000000 */
[----:B-1----:R-:W1:Y:S01]  /*4630*/  LDS R0, [UR8+0x14] ;  /* 0x00001408ff007984 */ /* 0x002e620008000800 */
[----:B------:R-:W-:Y:S01]  /*4640*/  R2UR UR4, R15 ;  /* 0x000000000f0472ca */ /* 0x000fe200000e0000 */
[----:B------:R-:W-:Y:S01]  /*4650*/  UMOV UR5, 0xffff ;  /* 0x0000ffff00057882 */ /* 0x000fe20000000000 */
[----:B------:R-:W-:-:S11]  /*4660*/  UMOV UR6, 0x1 ;  /* 0x0000000100067882 */ /* 0x000fd60000000000 */
[----:B------:R-:W-:-:S04]  /*4670*/  ULOP3.LUT UR4, UR4, 0xffff, URZ, 0xc0, !UPT ;  /* 0x0000ffff04047892 */ /* 0x000fc8000f8ec0ff */
[----:B------:R-:W-:-:S04]  /*4680*/  USHF.R.U32.HI UR4, URZ, 0x5, UR4 ;  /* 0x00000005ff047899 */ /* 0x000fc80008011604 */
[----:B------:R-:W-:Y:S02]  /*4690*/  USHF.L.U32 UR5, UR5, UR4, URZ ;  /* 0x0000000405057299 */ /* 0x000fe400080006ff */
[----:B------:R-:W-:-:S04]  /*46a0*/  USHF.L.U32 UR4, UR6, UR4, URZ ;  /* 0x0000000406047299 */ /* 0x000fc800080006ff */
[----:B-1----:R-:W-:-:S04]  /*46b0*/  LOP3.LUT R0, R0, UR5, RZ, 0xc0, !PT ;  /* 0x0000000500007c12 */ /* 0x002fc8000f8ec0ff */
[----:B------:R-:W-:-:S13]  /*46c0*/  ISETP.NE.AND P0, PT, R0, UR5, PT ;  /* 0x0000000500007c0c */ /* 0x000fda000bf05270 */
[----:B------:R-:W-:Y:S05]  /*46d0*/  @P0 BRA `(.L_x_77) ;  /* 0x0000000000580947 */ /* 0x000fea0003800000 */
[----:B------:R-:W1:Y:S02]  /*46e0*/  LDS R0, [UR8+0x18] ;  /* 0x00001808ff007984 */ /* 0x000e640008000800 */
[----:B-1----:R-:W-:-:S04]  /*46f0*/  LOP3.LUT R0, R0, UR4, RZ, 0xc0, !PT ;  /* 0x0000000400007c12 */ /* 0x002fc8000f8ec0ff */
[----:B------:R-:W-:-:S13]  /*4700*/  ISETP.NE.AND P0, PT, R0, UR4, PT ;  /* 0x0000000400007c0c */ /* 0x000fda000bf05270 */
[----:B------:R-:W-:Y:S05]  /*4710*/  @P0 BRA `(.L_x_78) ;  /* 0x00000000003c0947 */ /* 0x000fea0003800000 */
[----:B------:R-:W1:Y:S01]  /*4720*/  S2R R2, SR_LANEID ;  /* 0x0000000000027919 */ /* 0x000e620000000000 */
[----:B------:R-:W-:Y:S01]  /*4730*/  ULOP3.LUT UR5, URZ, UR5, URZ, 0x33, !UPT ;  /* 0x00000005ff057292 */ /* 0x000fe2000f8e33ff */
[----:B------:R-:W-:Y:S01]  /*4740*/  LOP3.LUT R4, RZ, UR4, RZ, 0x33, !PT ;  /* 0x00000004ff047c12 */ /* 0x000fe2000f8e33ff */
[----:B------:R-:W-:Y:S02]  /*4750*/  VOTEU.ANY UR4, UPT, PT ;  /* 0x0000000000047886 */ /* 0x000fe400038e0100 */
[----:B------:R-:W-:Y:S01]  /*4760*/  UFLO.U32 UR4, UR4 ;  /* 0x00000004000472bd */ /* 0x000fe200080e0000 */
[----:B------:R-:W2:Y:S01]  /*4770*/  REDUX UR6, R4 ;  /* 0x00000000040673c4 */ /* 0x000ea20000000000 */
[----:B------:R-:W-:-:S06]  /*4780*/  IMAD.U32 R0, RZ, RZ, UR5 ;  /* 0x00000005ff007e24 */ /* 0x000fcc000f8e00ff */
[----:B------:R3:W-:Y:S01]  /*4790*/  UTCATOMSWS.AND URZ, UR5 ;  /* 0x0000000500ff79e3 */ /* 0x0007e20008000000 */
[----:B------:R-:W4:Y:S01]  /*47a0*/  REDUX UR7, R0 ;  /* 0x00000000000773c4 */ /* 0x000f220000000000 */
[----:B-1----:R-:W-:Y:S01]  /*47b0*/  ISETP.EQ.U32.AND P0, PT, R2, UR4, PT ;  /* 0x0000000402007c0c */ /* 0x002fe2000bf02070 */
[----:B--2---:R-:W-:Y:S01]  /*47c0*/  IMAD.U32 R2, RZ, RZ, UR6 ;  /* 0x00000006ff027e24 */ /* 0x004fe2000f8e00ff */
[----:B----4-:R-:W-:-:S11]  /*47d0*/  MOV R3, UR7 ;  /* 0x0000000700037c02 */ /* 0x010fd60008000f00 */
[----:B------:R3:W-:Y:S04]  /*47e0*/  @P0 ATOMS.AND RZ, [UR8+0x14], R3 ;  /* 0x00001403ffff098c */ /* 0x0007e8000a800008 */
[----:B------:R3:W-:Y:S01]  /*47f0*/  @P0 ATOMS.AND RZ, [UR8+0x18], R2 ;  /* 0x00001802ffff098c */ /* 0x0007e2000a800008 */
[----:B------:R-:W-:Y:S05]  /*4800*/  BRA `(.L_x_79) ;  /* 0x0000000000147947 */ /* 0x000fea0003800000 */
.L_x_78:
[----:B------:R-:W-:Y:S02]  /*4810*/  MOV R2, 0x4830 ;  /* 0x0000483000027802 */ /* 0x000fe40000000f00 */
[----:B-----5:R-:W-:Y:S05]  /*4820*/  CALL.REL.NOINC `($__internal_0_$__cuda_sm10x_tcgen05_guardrail_trap_col_being_dealloced_not_returned_by_alloc) ;  /* 0x0000002c00cc7944 */ /* 0x020fea0003c00000 */
[----:B------:R-:W-:Y:S05]  /*4830*/  BRA `(.L_x_79) ;  /* 0x0000000000087947 */ /* 0x000fea0003800000 */
.L_x_77:
[----:B------:R-:W-:Y:S02]  /*4840*/  MOV R2, 0x4860 ;  /* 0x0000486000027802 */ /* 0x000fe40000000f00 */
[----:B-----5:R-:W-:Y:S05]  /*4850*/  CALL.REL.NOINC `($__internal_2_$__cuda_sm10x_tcgen05_guardrail_trap_unallocated_columns_being_dealloced) ;  /* 0x0000002c00d87944 */ /* 0x020fea0003c00000 */
.L_x_79:
[----:B------:R-:W-:Y:S01]  /*4860*/  NOP ;  /* 0x0000000000007918 */ /* 0x000fe20000000000 */
[----:B---3--:R-:W-:Y:S05]  /*4870*/  EXIT ;  /* 0x000000000000794d */ /* 0x008fea0003800000 */
.L_x_61:
[----:B------:R-:W-:-:S09]  /*4880*/  UISETP.NE.OR UP0, UPT, UR18, 0x3, !UP3 ;  /* 0x000000031200788c */ /* 0x000fd2000df05670 */
[----:B------:R-:W-:Y:S05]  /*4890*/  BRA.U UP0, `(.L_x_80) ;  /* 0x0000000d00807547 */ /* 0x000fea000b800000 */
[----:B------:R-:W2:Y:S01]  /*48a0*/  LDCU.64 UR4, c[0x0][0x888] ;  /* 0x00011100ff0477ac */ /* 0x000ea20008000a00 */
[----:B------:R-:W3:Y:S01]  /*48b0*/  LDC.64 R12, c[0x0][0x348] ;  /* 0x0000d200ff0c7b82 */ /* 0x000ee20000000a00 */
[----:B------:R-:W-:Y:S02]  /*48c0*/  HFMA2 R9, -RZ, RZ, 0, 0 ;  /* 0x00000000ff097431 */ /* 0x000fe400000001ff */
[----:B------:R-:W-:Y:S01]  /*48d0*/  IMAD.MOV.U32 R11, RZ, RZ, 0x1 ;  /* 0x00000001ff0b7424 */ /* 0x000fe200078e00ff */
[----:B------:R-:W4:Y:S01]  /*48e0*/  LDCU UR30, c[0x0][0x370] ;  /* 0x00006e00ff1e77ac */ /* 0x000f220008000800 */
[----:B------:R-:W-:Y:S01]  /*48f0*/  IMAD.MOV.U32 R10, RZ, RZ, RZ ;  /* 0x000000ffff0a7224 */ /* 0x000fe200078e00ff */
[----:B------:R-:W-:Y:S01]  /*4900*/  MOV R8, 0x400 ;  /* 0x0000040000087802 */ /* 0x000fe20000000f00 */
[----:B------:R-:W4:Y:S01]  /*4910*/  LDCU.128 UR32, c[0x0][0xb10] ;  /* 0x00016200ff2077ac */ /* 0x000f220008000c00 */
[----:B------:R-:W1:Y:S01]  /*4920*/  LDCU UR27, c[0x0][0x374] ;  /* 0x00006e80ff1b77ac */ /* 0x000e620008000800 */
[----:B------:R-:W1:Y:S01]  /*4930*/  LDCU.64 UR28, c[0x0][0x890] ;  /* 0x00011200ff1c77ac */ /* 0x000e620008000a00 */
[----:B--2---:R-:W-:Y:S01]  /*4940*/  UISETP.NE.U32.AND UP0, UPT, UR4, URZ, UPT ;  /* 0x000000ff0400728c */ /* 0x004fe2000bf05070 */
[----:B------:R-:W2:Y:S01]  /*4950*/  LDCU UR16, c[0x0][0xb0c] ;  /* 0x00016180ff1077ac */ /* 0x000ea20008000800 */
[----:B------:R-:W3:Y:S01]  /*4960*/  LDCU UR38, c[0x0][0xb20] ;  /* 0x00016400ff2677ac */ /* 0x000ee20008000800 */
[----:B------:R-:W3:Y:S01]  /*4970*/  LDCU UR4, c[0x0][0xb30] ;  /* 0x00016600ff0477ac */ /* 0x000ee20008000800 */
[----:B----4-:R-:W-:-:S02]  /*4980*/  UIMAD.WIDE.U32 UR6, UR30, UR32, URZ ;  /* 0x000000201e0672a5 */ /* 0x010fc4000f8e00ff */
[----:B-1----:R-:W-:Y:S02]  /*4990*/  UIMAD.WIDE.U32 UR8, UR27, UR35, URZ ;  /* 0x000000231b0872a5 */ /* 0x002fe4000f8e00ff */
[----:B------:R-:W-:Y:S02]  /*49a0*/  USEL UR37, URZ, 0x1, UP5 ;  /* 0x00000001ff257887 */ /* 0x000fe4000a800000 */
[----:B------:R-:W-:Y:S02]  /*49b0*/  UISETP.NE.U32.AND UP6, UPT, UR28, URZ, UPT ;  /* 0x000000ff1c00728c */ /* 0x000fe4000bfc5070 */
[----:B------:R-:W-:Y:S01]  /*49c0*/  UISETP.NE.AND.EX UP5, UPT, UR5, URZ, UPT, UP0 ;  /* 0x000000ff0500728c */ /* 0x000fe2000bfa5300 */
[----:B------:R-:W-:Y:S01]  /*49d0*/  UMOV UR24, 0x400 ;  /* 0x0000040000187882 */ /* 0x000fe20000000000 */
[----:B------:R-:W-:Y:S01]  /*49e0*/  UISETP.NE.AND UP0, UPT, UR45, 0x1, UPT ;  /* 0x000000012d00788c */ /* 0x000fe2000bf05270 */
[----:B------:R-:W-:Y:S01]  /*49f0*/  UMOV UR6, UR7 ;  /* 0x0000000700067c82 */ /* 0x000fe20008000000 */
[----:B------:R-:W-:Y:S01]  /*4a00*/  UMOV UR31, UR9 ;  /* 0x00000009001f7c82 */ /* 0x000fe20008000000 */
[----:B--2---:R-:W-:Y:S01]  /*4a10*/  UISETP.NE.AND UP0, UPT, UR16, 0x1, UPT ;  /* 0x000000011000788c */ /* 0x004fe2000bf05270 */
[----:B------:R-:W-:Y:S01]  /*4a20*/  UMOV UR25, URZ ;  /* 0x000000ff00197c82 */ /* 0x000fe20008000000 */
[----:B------:R-:W-:-:S02]  /*4a30*/  UPLOP3.LUT UP4, UPT, UPT, UPT, UPT, 0x40, 0x4 ;  /* 0x000000000004789c */ /* 0x000fc40003f8e870 */
[----:B------:R-:W-:Y:S01]  /*4a40*/  UISETP.GE.AND UP2, UPT, UR45, 0x1, UPT ;  /* 0x000000012d00788c */ /* 0x000fe2000bf46270 */
[----:B------:R-:W1:Y:S01]  /*4a50*/  LDCU.64 UR14, c[0x0][0xb28] ;  /* 0x00016500ff0e77ac */ /* 0x000e620008000a00 */
[----:B------:R-:W-:Y:S02]  /*4a60*/  ULEA UR24, UR55, UR24, 0x18 ;  /* 0x0000001837187291 */ /* 0x000fe4000f8ec0ff */
[----:B------:R-:W-:Y:S02]  /*4a70*/  UISETP.NE.AND.EX UP6, UPT, UR29, URZ, UPT, UP6 ;  /* 0x000000ff1d00728c */ /* 0x000fe4000bfc5360 */
[----:B------:R-:W-:Y:S02]  /*4a80*/  USHF.R.U32.HI UR36, URZ, UR33, UR6 ;  /* 0x00000021ff247299 */ /* 0x000fe40008011606 */
[----:B---3--:R-:W-:Y:S02]  /*4a90*/  USHF.R.U32.HI UR31, URZ, UR38, UR31 ;  /* 0x00000026ff1f7299 */ /* 0x008fe4000801161f */
[----:B------:R-:W-:-:S02]  /*4aa0*/  UISETP.NE.AND UP0, UPT, UR34, 0x1, UPT ;  /* 0x000000012200788c */ /* 0x000fc4000bf05270 */
[----:B------:R-:W-:-:S11]  /*4ab0*/  UISETP.NE.AND UP3, UPT, UR4, 0x1, UPT ;  /* 0x000000010400788c */ /* 0x000fd6000bf65270 */
.L_x_88:
[C---:B------:R-:W-:Y:S02]  /*4ac0*/  LEA R3, R10.reuse, UR24, 0x3 ;  /* 0x000000180a037c11 */ /* 0x040fe4000f8e18ff */
[----:B------:R-:W-:Y:S02]  /*4ad0*/  SHF.L.U32 R0, R9, 0x1f, RZ ;  /* 0x0000001f09007819 */ /* 0x000fe400000006ff */
[----:B------:R-:W-:Y:S02]  /*4ae0*/  LEA R5, R10, UR24, 0x4 ;  /* 0x000000180a057c11 */ /* 0x000fe4000f8e20ff */
[----:B--2---:R-:W2:Y:S02]  /*4af0*/  SYNCS.PHASECHK.TRANS64.TRYWAIT P0, [R3+URZ+0x90], R0 ;  /* 0x00009000030075a7 */ /* 0x004ea400080011ff */
[----:B--2---:R-:W-:Y:S05]  /*4b00*/  @!P0 BRA `(.L_x_81) ;  /* 0x0000002800748947 */ /* 0x004fea0003800000 */
.L_x_141:
[----:B------:R-:W3:Y:S01]  /*4b10*/  LDS.128 R4, [R5+0x120] ;  /* 0x0001200005047984 */ /* 0x000ee20000000c00 */
[----:B------:R-:W-:Y:S01]  /*4b20*/  UISETP.GE.AND UP0, UPT, UR45, 0x1, UPT ;  /* 0x000000012d00788c */ /* 0x000fe2000bf06270 */
[----:B------:R-:W-:Y:S01]  /*4b30*/  @!PT LDS RZ, [RZ] ;  /* 0x00000000fffff984 */ /* 0x000fe20000000800 */
[----:B------:R-:W-:Y:S01]  /*4b40*/  @!PT LDS RZ, [RZ] ;  /* 0x00000000fffff984 */ /* 0x000fe20000000800 */
[----:B------:R-:W-:Y:S01]  /*4b50*/  @!PT LDS RZ, [RZ] ;  /* 0x00000000fffff984 */ /* 0x000fe20000000800 */
[----:B------:R-:W-:Y:S01]  /*4b60*/  @!PT LDS RZ, [RZ] ;  /* 0x00000000fffff984 */ /* 0x000fe20000000800 */
[----:B------:R4:W-:Y:S06]  /*4b70*/  MEMBAR.ALL.CTA ;  /* 0x0000000000007992 */ /* 0x0009ec0000008000 */
[----:B----4-:R-:W4:Y:S01]  /*4b80*/  FENCE.VIEW.ASYNC.S ;  /* 0x00000000000073c6 */ /* 0x010f220000000000 */
[----:B---3--:R-:W-:Y:S11]  /*4b90*/  LOP3.LUT P0, RZ, R6, 0x1, RZ, 0xc0, !PT ;  /* 0x0000000106ff7812 */ /* 0x008ff6000780c0ff */
[----:B------:R-:W-:Y:S02]  /*4ba0*/  @!UPT UIADD3 URZ, UPT, UPT, URZ, URZ, URZ ;  /* 0x000000fffffff290 */ /* 0x000fe4000fffe0ff */
[----:B----4-:R-:W-:Y:S01]  /*4bb0*/  VOTEU.ANY UP2, P0 ;  /* 0x0000000000ff7886 */ /* 0x010fe20000040100 */
[----:B------:R-:W-:Y:S11]  /*4bc0*/  PLOP3.LUT P0, PT, PT, PT, UP2, 0x80, 0x8 ;  /* 0x000000000008781c */ /* 0x000ff60003f0f028 */
[----:B------:R-:W-:Y:S02]  /*4bd0*/  @!UPT UIADD3 URZ, UPT, UPT, URZ, URZ, URZ ;  /* 0x000000fffffff290 */ /* 0x000fe4000fffe0ff */
[----:B--2---:R-:W-:Y:S02]  /*4be0*/  @P0 SHF.R.U32.HI R0, RZ, 0x10, R5 ;  /* 0x00000010ff000819 */ /* 0x004fe40000011605 */
[----:B------:R-:W-:Y:S02]  /*4bf0*/  @P0 MOV R2, R4 ;  /* 0x0000000400020202 */ /* 0x000fe40000000f00 */
[----:B------:R-:W-:Y:S01]  /*4c00*/  @P0 R2UR UR4, R0 ;  /* 0x00000000000402ca */ /* 0x000fe200000e0000 */
[----:B------:R-:W-:Y:S01]  /*4c10*/  VIADD R0, R3, 0xa0 ;  /* 0x000000a003007836 */ /* 0x000fe20000000000 */
[----:B------:R-:W-:Y:S02]  /*4c20*/  @P0 LOP3.LUT R4, R5, 0xffff, RZ, 0xc0, !PT ;  /* 0x0000ffff05040812 */ /* 0x000fe400078ec0ff */
[----:B------:R-:W-:Y:S02]  /*4c30*/  @P0 R2UR UR6, R2 ;  /* 0x00000000020602ca */ /* 0x000fe400000e0000 */
[----:B------:R-:W-:Y:S02]  /*4c40*/  PRMT R0, RZ, 0x654, R0 ;  /* 0x00000654ff007816 */ /* 0x000fe40000000000 */
[----:B------:R-:W-:Y:S02]  /*4c50*/  @P0 R2UR UR5, R4 ;  /* 0x00000000040502ca */ /* 0x000fe400000e0000 */
[----:B------:R2:W-:Y:S03]  /*4c60*/  SYNCS.ARRIVE.TRANS64.RED.A1T0 RZ, [R0+URZ], RZ ;  /* 0x000000ff00ff79a7 */ /* 0x0005e600081004ff */
[----:B------:R-:W-:Y:S04]  /*4c70*/  @UP2 UMOV UR26, UR4 ;  /* 0x00000004001a2c82 */ /* 0x000fe80008000000 */
[----:B------:R-:W-:Y:S04]  /*4c80*/  @UP2 UMOV UR13, UR6 ;  /* 0x00000006000d2c82 */ /* 0x000fe80008000000 */
[----:B------:R-:W-:Y:S01]  /*4c90*/  @UP2 UMOV UR7, UR5 ;  /* 0x0000000500072c82 */ /* 0x000fe20008000000 */
[----:B------:R-:W-:Y:S05]  /*4ca0*/  BRA.U !UP0, `(.L_x_82) ;  /* 0x0000000108c07547 */ /* 0x000fea000b800000 */
[----:B------:R-:W-:Y:S02]  /*4cb0*/  UIMAD.WIDE.U32 UR10, UR7, UR35, URZ ;  /* 0x00000023070a72a5 */ /* 0x000fe4000f8e00ff */
[----:B------:R-:W-:Y:S02]  /*4cc0*/  UP2UR UR12, UPR, URZ, 0x4 ;  /* 0x00000004ff0c7883 */ /* 0x000fe40008000000 */
[----:B------:R-:W-:Y:S02]  /*4cd0*/  UISETP.NE.AND UP2, UPT, UR34, 0x1, UPT ;  /* 0x000000012200788c */ /* 0x000fe4000bf45270 */
[----:B------:R-:W-:Y:S02]  /*4ce0*/  UIMAD.WIDE.U32 UR18, UR13, UR32, URZ ;  /* 0x000000200d1272a5 */ /* 0x000fe4000f8e00ff */
[----:B------:R-:W-:Y:S02]  /*4cf0*/  USEL UR4, UR27, UR31, !UP2 ;  /* 0x0000001f1b047287 */ /* 0x000fe4000d000000 */
[----:B------:R-:W-:Y:S02]  /*4d00*/  UISETP.NE.AND UP0, UPT, UR16, 0x1, UPT ;  /* 0x000000011000788c */ /* 0x000fe4000bf05270 */
[----:B------:R-:W-:Y:S02]  /*4d10*/  UP2UR UR17, UPR, URZ, 0x2 ;  /* 0x00000002ff117883 */ /* 0x000fe40008000000 */
[----:B------:R-:W-:Y:S02]  /*4d20*/  UISETP.NE.AND UP1, UPT, UR45, 0x1, UPT ;  /* 0x000000012d00788c */ /* 0x000fe4000bf25270 */
[----:B-1----:R-:W-:Y:S02]  /*4d30*/  UIMAD.WIDE.U32 UR20, UR4, UR14, URZ ;  /* 0x0000000e041472a5 */ /* 0x002fe4000f8e00ff */
[----:B------:R-:W-:Y:S01]  /*4d40*/  USEL UR8, UR30, UR36, !UP0 ;  /* 0x000000241e087287 */ /* 0x000fe2000c000000 */
[----:B------:R-:W-:Y:S02]  /*4d50*/  UMOV UR5, UR11 ;  /* 0x0000000b00057c82 */ /* 0x000fe40008000000 */
[----:B------:R-:W-:Y:S02]  /*4d60*/  USHF.R.U32.HI UR6, URZ, UR38, UR5 ;  /* 0x00000026ff067299 */ /* 0x000fe40008011605 */
[----:B------:R-:W-:Y:S02]  /*4d70*/  UIMAD.WIDE.U32 UR22, UR8, UR14, URZ ;  /* 0x0000000e081672a5 */ /* 0x000fe4000f8e00ff */
[----:B------:R-:W-:Y:S02]  /*4d80*/  USEL UR6, UR7, UR6, !UP2 ;  /* 0x0000000607067287 */ /* 0x000fe4000d000000 */
[----:B------:R-:W-:Y:S02]  /*4d90*/  UISETP.NE.AND UP2, UPT, UR12, URZ, UPT ;  /* 0x000000ff0c00728c */ /* 0x000fe4000bf45270 */
[----:B------:R-:W-:Y:S01]  /*4da0*/  UIMAD.WIDE.U32 UR10, UR6, UR14, URZ ;  /* 0x0000000e060a72a5 */ /* 0x000fe2000f8e00ff */
[----:B------:R-:W-:Y:S02]  /*4db0*/  UMOV UR5, UR19 ;  /* 0x0000001300057c82 */ /* 0x000fe40008000000 */
[----:B------:R-:W-:Y:S03]  /*4dc0*/  USHF.R.U32.HI UR9, URZ, UR33, UR5 ;  /* 0x00000021ff097299 */ /* 0x000fe60008011605 */
[----:B------:R-:W-:Y:S02]  /*4dd0*/  UMOV UR5, UR21 ;  /* 0x0000001500057c82 */ /* 0x000fe40008000000 */
[----:B------:R-:W-:Y:S03]  /*4de0*/  @UP1 USHF.R.U32.HI UR4, URZ, UR15, UR5 ;  /* 0x0000000fff041299 */ /* 0x000fe60008011605 */
[----:B------:R-:W-:Y:S01]  /*4df0*/  UMOV UR5, UR23 ;  /* 0x0000001700057c82 */ /* 0x000fe20008000000 */
[----:B------:R-:W-:Y:S02]  /*4e00*/  UIMAD UR4, UR45, UR4, URZ ;  /* 0x000000042d0472a4 */ /* 0x000fe4000f8e02ff */
[----:B------:R-:W-:Y:S02]  /*4e10*/  @UP1 USHF.R.U32.HI UR8, URZ, UR15, UR5 ;  /* 0x0000000fff081299 */ /* 0x000fe40008011605 */
[----:B------:R-:W-:Y:S02]  /*4e20*/  USEL UR5, UR13, UR9, !UP0 ;  /* 0x000000090d057287 */ /* 0x000fe4000c000000 */
[----:B------:R-:W-:Y:S02]  /*4e30*/  UIMAD UR9, UR45, UR8, URZ ;  /* 0x000000082d0972a4 */ /* 0x000fe4000f8e02ff */
[----:B------:R-:W-:Y:S03]  /*4e40*/  UISETP.GE.AND UP0, UPT, UR6, UR4, UPT ;  /* 0x000000040600728c */ /* 0x000fe6000bf06270 */
[----:B------:R-:W-:Y:S01]  /*4e50*/  UMOV UR4, UR11 ;  /* 0x0000000b00047c82 */ /* 0x000fe20008000000 */
[----:B------:R-:W-:Y:S02]  /*4e60*/  UISETP.GE.OR UP0, UPT, UR5, UR9, UP0 ;  /* 0x000000090500728c */ /* 0x000fe40008706670 */
[----:B------:R-:W-:Y:S02]  /*4e70*/  USHF.R.U32.HI UR4, URZ, UR15, UR4 ;  /* 0x0000000fff047299 */ /* 0x000fe40008011604 */
[----:B------:R-:W-:Y:S02]  /*4e80*/  UIMAD.WIDE.U32 UR10, UR5, UR14, URZ ;  /* 0x0000000e050a72a5 */ /* 0x000fe4000f8e00ff */
[----:B------:R-:W-:Y:S04]  /*4e90*/  USEL UR12, UR6, UR4, !UP1 ;  /* 0x00000004060c7287 */ /* 0x000fe8000c800000 */
[----:B------:R-:W-:Y:S01]  /*4ea0*/  UIADD3 UR9, UPT, UPT, -UR12, URZ, URZ ;  /* 0x000000ff0c097290 */ /* 0x000fe2000fffe1ff */
[----:B------:R-:W-:Y:S02]  /*4eb0*/  @!UP0 UMOV UR4, UR11 ;  /* 0x0000000b00048c82 */ /* 0x000fe40008000000 */
[----:B------:R-:W-:Y:S02]  /*4ec0*/  @!UP0 USHF.R.U32.HI UR4, URZ, UR15, UR4 ;  /* 0x0000000fff048299 */ /* 0x000fe40008011604 */
[----:B------:R-:W-:Y:S02]  /*4ed0*/  UIMAD UR9, UR45, UR9, UR6 ;  /* 0x000000092d0972a4 */ /* 0x000fe4000f8e0206 */
[----:B------:R-:W-:Y:S02]  /*4ee0*/  @!UP0 USEL UR4, UR5, UR4, !UP1 ;  /* 0x0000000405048287 */ /* 0x000fe4000c800000 */
[----:B------:R-:W-:Y:S02]  /*4ef0*/  UISETP.NE.AND UP1, UPT, UR17, URZ, UPT ;  /* 0x000000ff1100728c */ /* 0x000fe4000bf25270 */
[----:B------:R-:W-:Y:S02]  /*4f00*/  @!UP0 UIMAD UR9, UR8, UR9, UR4 ;  /* 0x00000009080982a4 */ /* 0x000fe4000f8e0204 */
[----:B------:R-:W-:Y:S02]  /*4f10*/  @!UP0 UIADD3 UR10, UPT, UPT, UR12, -UR4, URZ ;  /* 0x800000040c0a8290 */ /* 0x000fe4000fffe0ff */
[----:B------:R-:W-:Y:S02]  /*4f20*/  UIADD3 UR4, UPT, UPT, -UR5, URZ, URZ ;  /* 0x000000ff05047290 */ /* 0x000fe4000fffe1ff */
[----:B------:R-:W-:Y:S02]  /*4f30*/  UIADD3 UR8, UPT, UPT, -UR6, URZ, URZ ;  /* 0x000000ff06087290 */ /* 0x000fe4000fffe1ff */
[----:B------:R-:W-:Y:S02]  /*4f40*/  @!UP0 UIMAD UR6, UR10, UR45, UR5 ;  /* 0x0000002d0a0682a4 */ /* 0x000fe4000f8e0205 */
[----:B------:R-:W-:Y:S02]  /*4f50*/  UIMAD UR13, UR16, UR4, UR13 ;  /* 0x00000004100d72a4 */ /* 0x000fe4000f8e020d */
[----:B------:R-:W-:Y:S01]  /*4f60*/  UIMAD UR7, UR34, UR8, UR7 ;  /* 0x00000008220772a4 */ /* 0x000fe2000f8e0207 */
[----:B------:R-:W-:Y:S02]  /*4f70*/  @!UP0 UMOV UR5, UR9 ;  /* 0x0000000900058c82 */ /* 0x000fe40008000000 */
[----:B------:R-:W-:Y:S02]  /*4f80*/  UIMAD UR13, UR5, UR16, UR13 ;  /* 0x00000010050d72a4 */ /* 0x000fe4000f8e020d */
[----:B------:R-:W-:Y:S11]  /*4f90*/  UIMAD UR7, UR6, UR34, UR7 ;  /* 0x00000022060772a4 */ /* 0x000ff6000f8e0207 */
[----:B------:R-:W-:Y:S01]  /*4fa0*/  @!UPT UIADD3 URZ, UPT, UPT, URZ, URZ, URZ ;  /* 0x000000fffffff290 */ /* 0x000fe2000fffe0ff */
.L_x_82:
[----:B------:R-:W3:Y:S01]  /*4fb0*/  @!UP3 LDCU.128 UR20, c[0x0][0xb10] ;  /* 0x00016200ff14b7ac */ /* 0x000ee20008000c00 */
[----:B------:R-:W-:Y:S04]  /*4fc0*/  ISETP.NE.U32.AND P0, PT, RZ, UR28, PT ;  /* 0x0000001cff007c0c */ /* 0x000fe8000bf05070 */
[----:B------:R-:W-:Y:S01]  /*4fd0*/  ISETP.NE.AND.EX P0, PT, RZ, UR29, PT, P0 ;  /* 0x0000001dff007c0c */ /* 0x000fe2000bf05300 */
[----:B------:R-:W4:Y:S01]  /*4fe0*/  @!UP3 LDCU UR5, c[0x0][0xb0c] ;  /* 0x00016180ff05b7ac */ /* 0x000f220008000800 */
[----:B---3--:R-:W-:Y:S07]  /*4ff0*/  UIMAD.WIDE.U32 UR8, UR13, UR20, URZ ;  /* 0x000000140d0872a5 */ /* 0x008fee000f8e00ff */
[----:B------:R-:W-:Y:S01]  /*5000*/  @!UP3 UMOV UR4, UR9 ;  /* 0x000000090004bc82 */ /* 0x000fe20008000000 */
[----:B----4-:R-:W-:Y:S02]  /*5010*/  @!UP3 UISETP.NE.AND UP0, UPT, UR5, 0x1, UPT ;  /* 0x000000010500b88c */ /* 0x010fe4000bf05270 */
[----:B------:R-:W-:Y:S02]  /*5020*/  @!UP3 USHF.R.U32.HI UR4, URZ, UR21, UR4 ;  /* 0x00000015ff04b299 */ /* 0x000fe40008011604 */
[----:B------:R-:W-:Y:S02]  /*5030*/  UIMAD.WIDE.U32 UR8, UR7, UR23, URZ ;  /* 0x00000017070872a5 */ /* 0x000fe4000f8e00ff */
[----:B------:R-:W-:Y:S02]  /*5040*/  @!UP3 USEL UR10, UR13, UR4, !UP0 ;  /* 0x000000040d0ab287 */ /* 0x000fe4000c000000 */
[----:B------:R-:W-:Y:S03]  /*5050*/  @!UP3 UISETP.NE.AND UP0, UPT, UR22, 0x1, UPT ;  /* 0x000000011600b88c */ /* 0x000fe6000bf05270 */
[----:B------:R-:W-:Y:S02]  /*5060*/  @!UP3 UMOV UR6, UR9 ;  /* 0x000000090006bc82 */ /* 0x000fe40008000000 */
[----:B------:R-:W3:Y:S02]  /*5070*/  @!UP3 LDCU UR4, c[0x0][0xb20] ;  /* 0x00016400ff04b7ac */ /* 0x000ee40008000800 */
[----:B---3--:R-:W-:Y:S04]  /*5080*/  @!UP3 USHF.R.U32.HI UR6, URZ, UR4, UR6 ;  /* 0x00000004ff06b299 */ /* 0x008fe80008011606 */
[----:B------:R-:W-:Y:S04]  /*5090*/  @!UP3 USEL UR6, UR7, UR6, !UP0 ;  /* 0x000000060706b287 */ /* 0x000fe8000c000000 */
[----:B------:R-:W-:Y:S02]  /*50a0*/  @!UP3 UIADD3 UR4, UPT, UPT, -UR10, UR6, URZ ;  /* 0x000000060a04b290 */ /* 0x000fe4000fffe1ff */
[----:B------:R-:W-:Y:S02]  /*50b0*/  @!UP3 UIADD3 UR6, UPT, UPT, UR10, -UR6, URZ ;  /* 0x800000060a06b290 */ /* 0x000fe4000fffe0ff */
[----:B------:R-:W-:Y:S02]  /*50c0*/  @!UP3 UIMAD UR13, UR4, UR5, UR13 ;  /* 0x00000005040db2a4 */ /* 0x000fe4000f8e020d */
[----:B------:R-:W-:Y:S01]  /*50d0*/  @!UP3 UIMAD UR7, UR6, UR22, UR7 ;  /* 0x000000160607b2a4 */ /* 0x000fe2000f8e0207 */
[----:B------:R-:W-:Y:S11]  /*50e0*/  BRA.U UP4, `(.L_x_83) ;  /* 0x0000000104107547 */ /* 0x000ff6000b800000 */
[----:B--2---:R-:W-:Y:S04]  /*50f0*/  MOV R0, UR37 ;  /* 0x0000002500007c02 */ /* 0x004fe80008000f00 */
[----:B------:R-:W-:Y:S04]  /*5100*/  SHF.L.U32 R3, R0, 0x1f, RZ ;  /* 0x0000001f00037819 */ /* 0x000fe800000006ff */
[----:B------:R-:W2:Y:S02]  /*5110*/  SYNCS.PHASECHK.TRANS64.TRYWAIT P1, [UR24+0x88], R3 ;  /* 0x00008803ff0075a7 */ /* 0x000ea40008021118 */
[----:B--2---:R-:W-:Y:S05]  /*5120*/  @!P1 BRA `(.L_x_84) ;  /* 0x0000002400009947 */ /* 0x004fea0003800000 */
.L_x_83:
[----:B------:R-:W-:Y:S05]  /*5130*/  BRA.U !UP6, `(.L_x_85) ;  /* 0x000000010e387547 */ /* 0x000fea000b800000 */
[----:B------:R-:W-:Y:S01]  /*5140*/  UPLOP3.LUT UP1, UPT, UPT, UPT, UP5, 0x80, 0x8 ;  /* 0x000000000008789c */ /* 0x000fe20003f2f050 */
[----:B------:R-:W-:Y:S01]  /*5150*/  HFMA2 R19, -RZ, RZ, 0, 5.9604644775390625e-08 ;  /* 0x00000001ff137431 */ /* 0x000fe200000001ff */
[----:B------:R-:W3:Y:S04]  /*5160*/  LDCU.64 UR8, c[0x0][0x358] ;  /* 0x00006b00ff0877ac */ /* 0x000ee80008000a00 */
[----:B------:R-:W-:Y:S05]  /*5170*/  PLOP3.LUT P1, PT, PT, PT, UP1, 0x80, 0x8 ;  /* 0x000000000008781c */ /* 0x000fea0003f2f018 */
[----:B------:R-:W4:Y:S01]  /*5180*/  @UP1 LDCU.64 UR4, c[0x0][0x888] ;  /* 0x00011100ff0417ac */ /* 0x000f220008000a00 */
[----:B------:R-:W-:Y:S04]  /*5190*/  @UP1 UIMAD UR6, UR60, UR28, URZ ;  /* 0x0000001c3c0612a4 */ /* 0x000fe8000f8e02ff */
[----:B----4-:R-:W-:Y:S06]  /*51a0*/  @UP1 UIMAD.WIDE UR4, UR6, 0x4, UR4 ;  /* 0x00000004060418a5 */ /* 0x010fec000f8e0204 */
[----:B------:R-:W-:Y:S02]  /*51b0*/  IMAD.U32 R2, RZ, RZ, UR4 ;  /* 0x00000004ff027e24 */ /* 0x000fe4000f8e00ff */
[----:B--2---:R-:W-:Y:S05]  /*51c0*/  IMAD.U32 R3, RZ, RZ, UR5 ;  /* 0x00000005ff037e24 */ /* 0x004fea000f8e00ff */
[----:B---3--:R-:W2:Y:S02]  /*51d0*/  @P1 LDG.E R0, desc[UR8][R2.64] ;  /* 0x0000000802001981 */ /* 0x008ea4000c1e1900 */
[----:B--2---:R-:W-:Y:S01]  /*51e0*/  @P1 R2UR UR43, R0 ;  /* 0x00000000002b12ca */ /* 0x004fe200000e0000 */
[----:B------:R-:W-:Y:S05]  /*51f0*/  IMAD.MOV.U32 R0, RZ, RZ, 0x1 ;  /* 0x00000001ff007424 */ /* 0x000fea00078e00ff */
[----:B------:R-:W-:Y:S08]  /*5200*/  @!P1 PRMT R19, R0, 0x7610, R19 ;  /* 0x0000761000139816 */ /* 0x000ff00000000013 */
[----:B------:R-:W3:Y:S02]  /*5210*/  @!UP1 LDCU UR43, c[0x0][0x880] ;  /* 0x00011000ff2b97ac */ /* 0x000ee40008000800 */
.L_x_85:
[----:B---3--:R-:W-:Y:S01]  /*5220*/  @!P0 FSETP.EQ.AND P2, PT, RZ, UR43, PT ;  /* 0x0000002bff008c0b */ /* 0x008fe2000bf42000 */
[----:B------:R-:W-:Y:S01]  /*5230*/  @!UPT UIADD3 URZ, UPT, UPT, URZ, URZ, URZ ;  /* 0x000000fffffff290 */ /* 0x000fe2000fffe0ff */
[----:B------:R-:W-:Y:S11]  /*5240*/  @!P0 BRA `(.L_x_86) ;  /* 0x0000000000148947 */ /* 0x000ff60003800000 */
[----:B------:R-:W-:Y:S02]  /*5250*/  LOP3.LUT P0, RZ, R19, 0xff, RZ, 0xc0, !PT ;  /* 0x000000ff13ff7812 */ /* 0x000fe4000780c0ff */
[----:B------:R-:W-:Y:S04]  /*5260*/  PLOP3.LUT P2, PT, PT, PT, UP1, 0x80, 0x8 ;  /* 0x000000000008781c */ /* 0x000fe80003f4f018 */
[----:B------:R-:W-:Y:S07]  /*5270*/  PLOP3.LUT P2, PT, P2, PT, PT, 0x8, 0x80 ;  /* 0x000000000080781c */ /* 0x000fee000174e170 */
[----:B------:R-:W-:Y:S11]  /*5280*/  @P0 FSETP.EQ.AND P2, PT, RZ, UR43, PT ;  /* 0x0000002bff000c0b */ /* 0x000ff6000bf42000 */
[----:B------:R-:W-:Y:S02]  /*5290*/  @!UPT UIADD3 URZ, UPT, UPT, URZ, URZ, URZ ;  /* 0x000000fffffff290 */ /* 0x000fe4000fffe0ff */
.L_x_86:
[----:B------:R-:W-:Y:S01]  /*52a0*/  ULEA UR4, UR25, UR24, 0x3 ;  /* 0x0000001819047291 */ /* 0x000fe2000f8e18ff */
[----:B--2---:R-:W-:Y:S02]  /*52b0*/  SHF.L.U32 R0, R11, 0x1f, RZ ;  /* 0x0000001f0b007819 */ /* 0x004fe400000006ff */
[----:B------:R-:W-:Y:S01]  /*52c0*/  ELECT P1, URZ, PT ;  /* 0x0000000000ff782f */ /* 0x000fe20003820000 */
[----:B------:R-:W-:Y:S05]  /*52d0*/  VIADD R10, R10, 0x1 ;  /* 0x000000010a0a7836 */ /* 0x000fea0000000000 */
[----:B------:R-:W2:Y:S02]  /*52e0*/  SYNCS.PHASECHK.TRANS64.TRYWAIT P0, [UR4+0x70], R0 ;  /* 0x00007000ff0075a7 */ /* 0x000ea40008001104 */
[----:B--2---:R-:W-:Y:S05]  /*52f0*/  @!P0 BRA `(.L_x_87) ;  /* 0x0000002000a48947 */ /* 0x004fea0003800000 */
.L_x_144:
[----:B------:R-:W-:Y:S01]  /*5300*/  UIADD3 UR9, UPT, UPT, UR4, 0x60, URZ ;  /* 0x0000006004097890 */ /* 0x000fe2000fffe0ff */
[----:B------:R-:W-:Y:S01]  /*5310*/  PLOP3.LUT P1, PT, P2, P1, PT, 0xf2, 0x2f ;  /* 0x00000000002f781c */ /* 0x000fe20001723e72 */
[----:B------:R-:W-:Y:S01]  /*5320*/  UPLOP3.LUT UP4, UPT, UPT, UPT, UPT, 0x80, 0x8 ;  /* 0x000000000008789c */ /* 0x000fe20003f8f070 */
[----:B------:R-:W-:Y:S01]  /*5330*/  R2UR UR23, R31 ;  /* 0x000000001f1772ca */ /* 0x000fe200000e0000 */
[----:B------:R-:W-:Y:S01]  /*5340*/  UMOV UR20, 0x0 ;  /* 0x0000000000147882 */ /* 0x000fe20000000000 */
[----:B------:R-:W-:Y:S01]  /*5350*/  UMOV UR21, 0x10000000 ;  /* 0x1000000000157882 */ /* 0x000fe20000000000 */
[----:B------:R-:W-:Y:S01]  /*5360*/  UMOV UR12, UR60 ;  /* 0x0000003c000c7c82 */ /* 0x000fe20008000000 */
[----:B------:R-:W-:Y:S01]  /*5370*/  R2UR UR22, R32 ;  /* 0x00000000201672ca */ /* 0x000fe200000e0000 */
[----:B------:R-:W-:Y:S06]  /*5380*/  UMOV UR60, UR26 ;  /* 0x0000001a003c7c82 */ /* 0x000fec0008000000 */
[----:B------:R-:W-:Y:S01]  /*5390*/  VOTEU.ALL UP0, P1 ;  /* 0x0000000000ff7886 */ /* 0x000fe20000800000 */
[----:B------:R-:W-:Y:S04]  /*53a0*/  @!P1 IADD3 R2, P0, PT, R12, 0x580, RZ ;  /* 0x000005800c029810 */ /* 0x000fe80007f1e0ff */
[----:B------:R-:W-:Y:S01]  /*53b0*/  @!UP0 ULEA UR5, UR25, UR24, 0xa ;  /* 0x0000001819058291 */ /* 0x000fe2000f8e50ff */
[----:B--2---:R-:W-:Y:S01]  /*53c0*/  @!P1 IMAD.X R0, RZ, RZ, R13, P0 ;  /* 0x000000ffff009224 */ /* 0x004fe200000e060d */
[----:B------:R-:W-:Y:S01]  /*53d0*/  @!UP0 USHF.L.U32 UR10, UR49, 0x3, URZ ;  /* 0x00000003310a8899 */ /* 0x000fe200080006ff */
[----:B------:R-:W-:Y:S01]  /*53e0*/  @!P1 R2UR UR6, R2 ;  /* 0x00000000020692ca */ /* 0x000fe200000e0000 */
[----:B------:R-:W-:Y:S01]  /*53f0*/  @!UP0 UIADD3 UR8, UPT, UPT, UR5, 0x180, URZ ;  /* 0x0000018005088890 */ /* 0x000fe2000fffe0ff */
[C---:B------:R-:W-:Y:S01]  /*5400*/  ISETP.NE.AND P0, PT, R10.reuse, 0x2, PT ;  /* 0x000000020a00780c */ /* 0x040fe20003f05270 */
[----:B------:R-:W-:Y:S02]  /*5410*/  UIADD3 UR5, UPT, UPT, UR25, 0x1, URZ ;  /* 0x0000000119057890 */ /* 0x000fe4000fffe0ff */
[----:B------:R-:W-:Y:S01]  /*5420*/  @!UP0 USHF.L.U32 UR11, UR50, 0x6, URZ ;  /* 0x00000006320b8899 */ /* 0x000fe200080006ff */
[----:B------:R-:W-:Y:S01]  /*5430*/  SEL R10, R10, RZ, P0 ;  /* 0x000000ff0a0a7207 */ /* 0x000fe20000000000 */
[----:B------:R-:W-:Y:S02]  /*5440*/  UISETP.NE.AND UP0, UPT, UR5, 0x2, UPT ;  /* 0x000000020500788c */ /* 0x000fe4000bf05270 */
[----:B------:R-:W-:Y:S02]  /*5450*/  UIADD3 UR49, UPT, UPT, UR7, UR23, URZ ;  /* 0x0000001707317290 */ /* 0x000fe4000fffe0ff */
[----:B------:R-:W-:Y:S01]  /*5460*/  USEL UR25, UR5, URZ, UP0 ;  /* 0x000000ff05197287 */ /* 0x000fe20008000000 */
[----:B------:R-:W-:Y:S01]  /*5470*/  @!P1 R2UR UR5, R0 ;  /* 0x00000000000592ca */ /* 0x000fe200000e0000 */
[----:B------:R-:W-:Y:S01]  /*5480*/  IMAD.U32 R2, RZ, RZ, UR6 ;  /* 0x00000006ff027e24 */ /* 0x000fe2000f8e00ff */
[----:B------:R-:W-:Y:S01]  /*5490*/  USEL UR17, URZ, 0x1, UP0 ;  /* 0x00000001ff117887 */ /* 0x000fe20008000000 */
[----:B------:R-:W-:Y:S01]  /*54a0*/  SEL R0, RZ, 0x1, P0 ;  /* 0x00000001ff007807 */ /* 0x000fe20000000000 */
[----:B------:R-:W-:Y:S01]  /*54b0*/  VOTEU.ALL UP0, P1 ;  /* 0x0000000000ff7886 */ /* 0x000fe20000800000 */
[----:B------:R-:W-:Y:S01]  /*54c0*/  UIADD3 UR50, UPT, UPT, UR13, UR22, URZ ;  /* 0x000000160d327290 */ /* 0x000fe2000fffe0ff */
[----:B------:R-:W-:Y:S02]  /*54d0*/  @!P1 R2UR UR18, R2 ;  /* 0x00000000021292ca */ /* 0x000fe400000e0000 */
[----:B------:R-:W-:Y:S02]  /*54e0*/  LOP3.LUT R9, R9, R0, RZ, 0x3c, !PT ;  /* 0x0000000009097212 */ /* 0x000fe400078e3cff */
[----:B------:R-:W-:Y:S03]  /*54f0*/  LOP3.LUT R11, R11, UR17, RZ, 0x3c, !PT ;  /* 0x000000110b0b7c12 */ /* 0x000fe6000f8e3cff */
[----:B------:R-:W-:Y:S01]  /*5500*/  IMAD.U32 R3, RZ, RZ, UR5 ;  /* 0x00000005ff037e24 */ /* 0x000fe2000f8e00ff */
[----:B------:R-:W-:Y:S04]  /*5510*/  UPRMT UR5, UR55, 0x654, UR9 ;  /* 0x0000065437057896 */ /* 0x000fe80008000009 */
[----:B------:R-:W-:Y:S11]  /*5520*/  @!P1 R2UR UR19, R3 ;  /* 0x00000000031392ca */ /* 0x000ff600000e0000 */
[----:B------:R-:W-:Y:S02]  /*5530*/  @!UPT UIADD3 URZ, UPT, UPT, URZ, URZ, URZ ;  /* 0x000000fffffff290 */ /* 0x000fe4000fffe0ff */
[----:B------:R2:W-:Y:S01]  /*5540*/  @!UP0 UTMALDG.3D [UR8], [UR18], desc[UR20] ;  /* 0x00001408120085b4 */ /* 0x0005e20008011000 */
[----:B------:R2:W-:Y:S01]  /*5550*/  @!P1 SYNCS.ARRIVE.TRANS64.RED.A0TR RZ, [UR4+0x60], R8 ;  /* 0x00006008ffff99a7 */ /* 0x0005e20008300404 */
[----:B------:R-:W-:Y:S01]  /*5560*/  SYNCS.ARRIVE.TRANS64.RED.A1T0 RZ, [UR5], RZ ;  /* 0x000000ffffff79a7 */ /* 0x000fe20008100405 */
[----:B------:R-:W-:Y:S05]  /*5570*/  BRA.U UP2, `(.L_x_88) ;  /* 0xfffffff502507547 */ /* 0x000fea000b83ffff */
[----:B------:R-:W-:Y:S01]  /*5580*/  UIADD3 UR24, UPT, UPT, UR24, 0x70, URZ ;  /* 0x0000007018187890 */ /* 0x000fe2000fffe0ff */
[----:B------:R-:W-:-:S03]  /*5590*/  SHF.L.U32 R3, R11, 0x1f, RZ ;  /* 0x0000001f0b037819 */ /* 0x000fc600000006ff */
[----:B------:R-:W-:-:S09]  /*55a0*/  ULEA UR4, UR25, UR24, 0x3 ;  /* 0x0000001819047291 */ /* 0x000fd2000f8e18ff */
[----:B------:R-:W3:Y:S02]  /*55b0*/  SYNCS.PHASECHK.TRANS64.TRYWAIT P0, [UR4], R3 ;  /* 0x00000003ff0075a7 */ /* 0x000ee40008001104 */
[----:B---3--:R-:W-:Y:S05]  /*55c0*/  @!P0 BRA `(.L_x_89) ;  /* 0x0000002000088947 */ /* 0x008fea0003800000 */
.L_x_146:
[----:B------:R-:W-:-:S04]  /*55d0*/  UIADD3 UR4, UPT, UPT, UR25, 0x1, URZ ;  /* 0x0000000119047890 */ /* 0x000fc8000fffe0ff */
[----:B------:R-:W-:-:S04]  /*55e0*/  UISETP.NE.AND UP0, UPT, UR4, 0x2, UPT ;  /* 0x000000020400788c */ /* 0x000fc8000bf05270 */
[----:B------:R-:W-:Y:S02]  /*55f0*/  USEL UR5, URZ, 0x1, UP0 ;  /* 0x00000001ff057887 */ /* 0x000fe40008000000 */
[----:B------:R-:W-:-:S04]  /*5600*/  USEL UR4, UR4, URZ, UP0 ;  /* 0x000000ff04047287 */ /* 0x000fc80008000000 */
[----:B------:R-:W-:Y:S01]  /*5610*/  ULEA UR4, UR4, UR24, 0x3 ;  /* 0x0000001804047291 */ /* 0x000fe2000f8e18ff */
[----:B---3--:R-:W-:-:S04]  /*5620*/  LOP3.LUT R3, R11, UR5, RZ, 0x3c, !PT ;  /* 0x000000050b037c12 */ /* 0x008fc8000f8e3cff */
[----:B------:R-:W-:Y:S01]  /*5630*/  SHF.L.U32 R3, R3, 0x1f, RZ ;  /* 0x0000001f03037819 */ /* 0x000fe200000006ff */
[----:B------:R-:W-:-:S07]  /*5640*/  IMAD.U32 R0, RZ, RZ, UR4 ;  /* 0x00000004ff007e24 */ /* 0x000fce000f8e00ff */
.L_x_90:
[----:B---3--:R3:W4:Y:S02]  /*5650*/  SYNCS.PHASECHK.TRANS64.TRYWAIT P0, [R0+URZ], R3 ;  /* 0x00000003000075a7 */ /* 0x00872400080011ff */
[----:B----4-:R-:W-:Y:S05]  /*5660*/  @!P0 NANOSLEEP.SYNCS 0x989680 ;  /* 0x009896800000895d */ /* 0x010fea0003900000 */
[----:B------:R-:W4:Y:S02]  /*5670*/  @!P0 SYNCS.PHASECHK.TRANS64 P0, [R0+URZ], R3 ;  /* 0x00000003000085a7 */ /* 0x000f2400080010ff */
[----:B-12-4-:R-:W-:Y:S05]  /*5680*/  @P0 EXIT ;  /* 0x000000000000094d */ /* 0x016fea0003800000 */
[----:B------:R-:W-:Y:S05]  /*5690*/  BRA `(.L_x_90) ;  /* 0xfffffffc00ec7947 */ /* 0x000fea000383ffff */
.L_x_80:
[----:B------:R-:W-:-:S06]  /*56a0*/  UISETP.GE.AND UP0, UPT, UR18, 0x4, UPT ;  /* 0x000000041200788c */ /* 0x000fcc000bf06270 */
[----:B------:R-:W-:-:S13]  /*56b0*/  PLOP3.LUT P0, PT, PT, PT, UP0, 0x80, 0x8 ;  /* 0x000000000008781c */ /* 0x000fda0003f0f008 */
[----:B-1----:R-:W-:Y:S05]  /*56c0*/  @!P0 EXIT ;  /* 0x000000000000894d */ /* 0x002fea0003800000 */
[----:B------:R-:W-:Y:S01]  /*56d0*/  BAR.SYNC.DEFER_BLOCKING 0x6, 0xa0 ;  /* 0x0182800000007b1d */ /* 0x000fe20000010000 */
[C---:B------:R-:W-:Y:S02]  /*56e0*/  IMAD.SHL.U32 R0, R38.reuse, 0x8, RZ ;  /* 0x0000000826007824 */ /* 0x040fe400078e00ff */
[----:B------:R-:W-:Y:S02]  /*56f0*/  HFMA2 R36, -RZ, RZ, 0, 5.9604644775390625e-08 ;  /* 0x00000001ff247431 */ /* 0x000fe400000001ff */
[C---:B------:R-:W-:Y:S01]  /*5700*/  IMAD.U32 R16, R38.reuse, 0x10000, RZ ;  /* 0x0001000026107824 */ /* 0x040fe200078e00ff */
[----:B------:R-:W-:Y:S01]  /*5710*/  CS2R R34, SRZ ;  /* 0x0000000000227805 */ /* 0x000fe2000001ff00 */
[----:B------:R-:W-:Y:S01]  /*5720*/  IMAD.SHL.U32 R37, R38, 0x4, RZ ;  /* 0x0000000426257824 */ /* 0x000fe200078e00ff */
[----:B------:R-:W-:Y:S01]  /*5730*/  UMOV UR4, 0x400 ;  /* 0x0000040000047882 */ /* 0x000fe20000000000 */
[----:B------:R-:W1:Y:S01]  /*5740*/  LDC.64 R26, c[0x0][0x8b0] ;  /* 0x00022c00ff1a7b82 */ /* 0x000e620000000a00 */
[----:B------:R-:W-:Y:S01]  /*5750*/  ULEA UR4, UR55, UR4, 0x18 ;  /* 0x0000000437047291 */ /* 0x000fe2000f8ec0ff */
[----:B------:R-:W-:Y:S01]  /*5760*/  LOP3.LUT R0, R0, 0x78, RZ, 0xc0, !PT ;  /* 0x0000007800007812 */ /* 0x000fe200078ec0ff */
[----:B------:R-:W-:Y:S01]  /*5770*/  IMAD.MOV.U32 R42, RZ, RZ, RZ ;  /* 0x000000ffff2a7224 */ /* 0x000fe200078e00ff */
[----:B------:R-:W-:Y:S01]  /*5780*/  LOP3.LUT R16, R16, 0x600000, RZ, 0xc0, !PT ;  /* 0x0060000010107812 */ /* 0x000fe200078ec0ff */
[----:B------:R-:W2:Y:S01]  /*5790*/  LDCU UR61, c[0x0][0x370] ;  /* 0x00006e00ff3d77ac */ /* 0x000ea20008000800 */
[----:B------:R-:W-:-:S02]  /*57a0*/  LOP3.LUT R37, R0, 0x180, R37, 0xf8, !PT ;  /* 0x0000018000257812 */ /* 0x000fc400078ef825 */
[----:B------:R-:W3:Y:S01]  /*57b0*/  LDC.64 R24, c[0x0][0x8a8] ;  /* 0x00022a00ff187b82 */ /* 0x000ee20000000a00 */
[----:B------:R-:W-:Y:S01]  /*57c0*/  LOP3.LUT R38, R38, 0x60, RZ, 0xc0, !PT ;  /* 0x0000006026267812 */ /* 0x000fe200078ec0ff */
[----:B------:R-:W4:Y:S01]  /*57d0*/  LDCU UR42, c[0x0][0xb0c] ;  /* 0x00016180ff2a77ac */ /* 0x000f220008000800 */
[----:B------:R-:W-:Y:S01]  /*57e0*/  SHF.L.U32 R37, R37, 0x1, RZ ;  /* 0x0000000125257819 */ /* 0x000fe200000006ff */
[----:B------:R-:W1:Y:S01]  /*57f0*/  LDCU UR39, c[0x0][0xb30] ;  /* 0x00016600ff2777ac */ /* 0x000e620008000800 */
[----:B------:R-:W2:Y:S01]  /*5800*/  LDS R3, [UR4+0x140] ;  /* 0x00014004ff037984 */ /* 0x000ea20008000800 */
[----:B------:R-:W4:Y:S01]  /*5810*/  LDCU.64 UR4, c[0x0][0x890] ;  /* 0x00011200ff0477ac */ /* 0x000f220008000a00 */
[----:B------:R-:W1:Y:S01]  /*5820*/  LDCU.64 UR62, c[0x0][0x888] ;  /* 0x00011100ff3e77ac */ /* 0x000e620008000a00 */
[----:B------:R-:W1:Y:S01]  /*5830*/  LDCU.64 UR40, c[0x0][0xb28] ;  /* 0x00016500ff2877ac */ /* 0x000e620008000a00 */
[----:B------:R-:W1:Y:S01]  /*5840*/  LDCU.128 UR56, c[0x0][0xb10] ;  /* 0x00016200ff3877ac */ /* 0x000e620008000c00 */
[----:B------:R-:W1:Y:S01]  /*5850*/  LDCU UR54, c[0x0][0x374] ;  /* 0x00006e80ff3677ac */ /* 0x000e620008000800 */
[----:B----4-:R-:W-:Y:S01]  /*5860*/  MOV R30, UR4 ;  /* 0x00000004001e7c02 */ /* 0x010fe20008000f00 */
[----:B------:R-:W-:Y:S01]  /*5870*/  IMAD.U32 R29, RZ, RZ, UR5 ;  /* 0x00000005ff1d7e24 */ /* 0x000fe2000f8e00ff */
[----:B------:R-:W-:Y:S01]  /*5880*/  UMOV UR38, URZ ;  /* 0x000000ff00267c82 */ /* 0x000fe20008000000 */
[----:B------:R-:W-:Y:S01]  /*5890*/  UMOV UR48, URZ ;  /* 0x000000ff00307c82 */ /* 0x000fe20008000000 */
[----:B------:R-:W-:Y:S01]  /*58a0*/  UMOV UR52, URZ ;  /* 0x000000ff00347c82 */ /* 0x000fe20008000000 */
[----:B------:R-:W-:Y:S01]  /*58b0*/  UMOV UR53, URZ ;  /* 0x000000ff00357c82 */ /* 0x000fe20008000000 */
[----:B-12---:R-:W-:-:S07]  /*58c0*/  IMAD.IADD R16, R3, 0x1, R16 ;  /* 0x0000000103107824 */ /* 0x006fce00078e0210 */
.L_x_106:
[----:B-1----:R-:W1:Y:S01]  /*58d0*/  S2UR UR4, SR_CgaCtaId ;  /* 0x00000000000479c3 */ /* 0x002e620000008800 */
[----:B------:R-:W-:Y:S01]  /*58e0*/  UMOV UR47, 0x400 ;  /* 0x00000400002f7882 */ /* 0x000fe20000000000 */
[----:B------:R-:W-:Y:S01]  /*58f0*/  SHF.L.U32 R3, R34, 0x1f, RZ ;  /* 0x0000001f22037819 */ /* 0x000fe200000006ff */
[----:B-1----:R-:W-:Y:S06]  /*5900*/  ULEA UR47, UR4, UR47, 0x18 ;  /* 0x0000002f042f7291 */ /* 0x002fec000f8ec0ff */
[C---:B------:R-:W-:Y:S02]  /*5910*/  LEA R0, R42.reuse, UR47, 0x3 ;  /* 0x0000002f2a007c11 */ /* 0x040fe4000f8e18ff */
[----:B------:R-:W-:Y:S02]  /*5920*/  LEA R5, R42, UR47, 0x4 ;  /* 0x0000002f2a057c11 */ /* 0x000fe4000f8e20ff */
[----:B------:R-:W1:Y:S02]  /*5930*/  SYNCS.PHASECHK.TRANS64.TRYWAIT P0, [R0+URZ+0x90], R3 ;  /* 0x00009003000075a7 */ /* 0x000e6400080011ff */
[----:B-12---:R-:W-:Y:S05]  /*5940*/  @!P0 BRA `(.L_x_91) ;  /* 0x0000001c00408947 */ /* 0x006fea0003800000 */
.L_x_147:
[----:B------:R-:W-:Y:S01]  /*5950*/  R2UR UR7, R39 ;  /* 0x00000000270772ca */ /* 0x000fe200000e0000 */
[----:B------:R-:W2:Y:S01]  /*5960*/  LDS.128 R4, [R5+0x120] ;  /* 0x0001200005047984 */ /* 0x000ea20000000c00 */
[----:B-1----:R-:W-:Y:S01]  /*5970*/  VIADD R0, R0, 0xa0 ;  /* 0x000000a000007836 */ /* 0x002fe20000000000 */
[----:B------:R-:W-:Y:S04]  /*5980*/  UISETP.GE.AND UP0, UPT, UR45, 0x1, UPT ;  /* 0x000000012d00788c */ /* 0x000fe8000bf06270 */
[----:B------:R-:W-:Y:S01]  /*5990*/  PRMT R0, RZ, 0x654, R0 ;  /* 0x00000654ff007816 */ /* 0x000fe20000000000 */
[----:B------:R-:W-:Y:S01]  /*59a0*/  @!PT LDS RZ, [RZ] ;  /* 0x00000000fffff984 */ /* 0x000fe20000000800 */
[----:B------:R-:W-:Y:S01]  /*59b0*/  @!PT LDS RZ, [RZ] ;  /* 0x00000000fffff984 */ /* 0x000fe20000000800 */
[----:B------:R-:W-:Y:S01]  /*59c0*/  @!PT LDS RZ, [RZ] ;  /* 0x00000000fffff984 */ /* 0x000fe20000000800 */
[----:B------:R-:W-:Y:S01]  /*59d0*/  @!PT LDS RZ, [RZ] ;  /* 0x00000000fffff984 */ /* 0x000fe20000000800 */
[----:B------:R1:W-:Y:S06]  /*59e0*/  MEMBAR.ALL.CTA ;  /* 0x0000000000007992 */ /* 0x0003ec0000008000 */
[----:B-1----:R-:W1:Y:S02]  /*59f0*/  FENCE.VIEW.ASYNC.S ;  /* 0x00000000000073c6 */ /* 0x002e640000000000 */
[----:B-1----:R1:W-:Y:S01]  /*5a00*/  SYNCS.ARRIVE.TRANS64.RED.A1T0 RZ, [R0+URZ], RZ ;  /* 0x000000ff00ff79a7 */ /* 0x0023e200081004ff */
[----:B--2---:R-:W-:Y:S11]  /*5a10*/  LOP3.LUT P0, RZ, R6, 0x1, RZ, 0xc0, !PT ;  /* 0x0000000106ff7812 */ /* 0x004ff6000780c0ff */
[----:B------:R-:W-:Y:S02]  /*5a20*/  @!UPT UIADD3 URZ, UPT, UPT, URZ, URZ, URZ ;  /* 0x000000fffffff290 */ /* 0x000fe4000fffe0ff */
[----:B------:R-:W-:Y:S01]  /*5a30*/  VOTEU.ANY UP1, P0 ;  /* 0x0000000000ff7886 */ /* 0x000fe20000020100 */
[----:B------:R-:W-:Y:S01]  /*5a40*/  PLOP3.LUT P0, PT, PT, PT, UP1, 0x80, 0x8 ;  /* 0x000000000008781c */ /* 0x000fe20003f0f018 */
[----:B------:R-:W-:Y:S11]  /*5a50*/  UP2UR UR55, UPR, URZ, 0x2 ;  /* 0x00000002ff377883 */ /* 0x000ff60008000000 */
[----:B------:R-:W-:Y:S01]  /*5a60*/  @!UPT UIADD3 URZ, UPT, UPT, URZ, URZ, URZ ;  /* 0x000000fffffff290 */ /* 0x000fe2000fffe0ff */
[----:B------:R-:W-:Y:S02]  /*5a70*/  @P0 SHF.R.U32.HI R2, RZ, 0x10, R5 ;  /* 0x00000010ff020819 */ /* 0x000fe40000011605 */
[----:B------:R-:W-:Y:S02]  /*5a80*/  @P0 MOV R3, R4 ;  /* 0x0000000400030202 */ /* 0x000fe40000000f00 */
[----:B------:R-:W-:Y:S02]  /*5a90*/  @P0 R2UR UR4, R2 ;  /* 0x00000000020402ca */ /* 0x000fe400000e0000 */
[----:B------:R-:W-:Y:S02]  /*5aa0*/  @P0 LOP3.LUT R4, R5, 0xffff, RZ, 0xc0, !PT ;  /* 0x0000ffff05040812 */ /* 0x000fe400078ec0ff */
[----:B------:R-:W-:Y:S02]  /*5ab0*/  @P0 R2UR UR6, R3 ;  /* 0x00000000030602ca */ /* 0x000fe400000e0000 */
[----:B------:R-:W-:Y:S07]  /*5ac0*/  @P0 R2UR UR5, R4 ;  /* 0x00000000040502ca */ /* 0x000fee00000e0000 */
[----:B------:R-:W-:Y:S02]  /*5ad0*/  @UP1 UMOV UR7, UR4 ;  /* 0x0000000400071c82 */ /* 0x000fe40008000000 */
[----:B------:R-:W-:Y:S02]  /*5ae0*/  IMAD.U32 R39, RZ, RZ, UR7 ;  /* 0x00000007ff277e24 */ /* 0x000fe4000f8e00ff */
[----:B------:R-:W-:Y:S02]  /*5af0*/  @UP1 UMOV UR37, UR6 ;  /* 0x0000000600251c82 */ /* 0x000fe40008000000 */
[----:B------:R-:W-:Y:S01]  /*5b00*/  @UP1 UMOV UR36, UR5 ;  /* 0x0000000500241c82 */ /* 0x000fe20008000000 */
[----:B-1----:R-:W-:Y:S05]  /*5b10*/  BRA.U !UP0, `(.L_x_92) ;  /* 0x0000000108cc7547 */ /* 0x002fea000b800000 */
[----:B------:R-:W1:Y:S01]  /*5b20*/  LDCU UR12, c[0x0][0xb20] ;  /* 0x00016400ff0c77ac */ /* 0x000e620008000800 */
[----:B------:R-:W-:Y:S02]  /*5b30*/  UIMAD.WIDE.U32 UR4, UR54, UR59, URZ ;  /* 0x0000003b360472a5 */ /* 0x000fe4000f8e00ff */
[----:B------:R-:W-:Y:S02]  /*5b40*/  UIMAD.WIDE.U32 UR6, UR61, UR56, URZ ;  /* 0x000000383d0672a5 */ /* 0x000fe4000f8e00ff */
[----:B------:R-:W-:Y:S02]  /*5b50*/  UISETP.NE.AND UP0, UPT, UR58, 0x1, UPT ;  /* 0x000000013a00788c */ /* 0x000fe4000bf05270 */
[----:B------:R-:W-:Y:S02]  /*5b60*/  UIMAD.WIDE.U32 UR8, UR36, UR59, URZ ;  /* 0x0000003b240872a5 */ /* 0x000fe4000f8e00ff */
[----:B------:R-:W-:Y:S02]  /*5b70*/  UISETP.NE.AND UP1, UPT, UR42, 0x1, UPT ;  /* 0x000000012a00788c */ /* 0x000fe4000bf25270 */
[----:B------:R-:W-:Y:S02]  /*5b80*/  UIMAD.WIDE.U32 UR10, UR37, UR56, URZ ;  /* 0x00000038250a72a5 */ /* 0x000fe4000f8e00ff */
[----:B------:R-:W-:Y:S01]  /*5b90*/  UISETP.NE.AND UP2, UPT, UR45, 0x1, UPT ;  /* 0x000000012d00788c */ /* 0x000fe2000bf45270 */
[----:B------:R-:W-:Y:S02]  /*5ba0*/  UMOV UR4, UR5 ;  /* 0x0000000500047c82 */ /* 0x000fe40008000000 */
[----:B-1----:R-:W-:Y:S03]  /*5bb0*/  USHF.R.U32.HI UR5, URZ, UR12, UR4 ;  /* 0x0000000cff057299 */ /* 0x002fe60008011604 */
[----:B------:R-:W-:Y:S02]  /*5bc0*/  UMOV UR4, UR7 ;  /* 0x0000000700047c82 */ /* 0x000fe40008000000 */
[----:B------:R-:W-:Y:S02]  /*5bd0*/  USHF.R.U32.HI UR7, URZ, UR57, UR4 ;  /* 0x00000039ff077299 */ /* 0x000fe40008011604 */
[----:B------:R-:W-:Y:S02]  /*5be0*/  USEL UR4, UR54, UR5, !UP0 ;  /* 0x0000000536047287 */ /* 0x000fe4000c000000 */
[----:B------:R-:W-:Y:S01]  /*5bf0*/  USEL UR7, UR61, UR7, !UP1 ;  /* 0x000000073d077287 */ /* 0x000fe2000c800000 */
[----:B------:R-:W-:Y:S01]  /*5c00*/  UMOV UR5, UR9 ;  /* 0x0000000900057c82 */ /* 0x000fe20008000000 */
[----:B------:R-:W-:Y:S02]  /*5c10*/  UIMAD.WIDE.U32 UR8, UR4, UR40, URZ ;  /* 0x00000028040872a5 */ /* 0x000fe4000f8e00ff */
[----:B------:R-:W-:Y:S03]  /*5c20*/  USHF.R.U32.HI UR6, URZ, UR12, UR5 ;  /* 0x0000000cff067299 */ /* 0x000fe60008011605 */
[----:B------:R-:W-:Y:S01]  /*5c30*/  UMOV UR5, UR11 ;  /* 0x0000000b00057c82 */ /* 0x000fe20008000000 */
[----:B------:R-:W-:Y:S02]  /*5c40*/  UIMAD.WIDE.U32 UR10, UR7, UR40, URZ ;  /* 0x00000028070a72a5 */ /* 0x000fe4000f8e00ff */
[----:B------:R-:W-:Y:S02]  /*5c50*/  USEL UR6, UR36, UR6, !UP0 ;  /* 0x0000000624067287 */ /* 0x000fe4000c000000 */
[----:B------:R-:W-:Y:S01]  /*5c60*/  USHF.R.U32.HI UR5, URZ, UR57, UR5 ;  /* 0x00000039ff057299 */ /* 0x000fe20008011605 */
[----:B------:R-:W-:Y:S02]  /*5c70*/  UMOV UR8, UR9 ;  /* 0x0000000900087c82 */ /* 0x000fe40008000000 */
[----:B------:R-:W-:Y:S01]  /*5c80*/  UMOV UR10, UR11 ;  /* 0x0000000b000a7c82 */ /* 0x000fe20008000000 */
[----:B------:R-:W-:Y:S02]  /*5c90*/  @UP2 USHF.R.U32.HI UR4, URZ, UR41, UR8 ;  /* 0x00000029ff042299 */ /* 0x000fe40008011608 */
[----:B------:R-:W-:Y:S02]  /*5ca0*/  @UP2 USHF.R.U32.HI UR7, URZ, UR41, UR10 ;  /* 0x00000029ff072299 */ /* 0x000fe4000801160a */
[----:B------:R-:W-:Y:S02]  /*5cb0*/  UIMAD UR4, UR45, UR4, URZ ;  /* 0x000000042d0472a4 */ /* 0x000fe4000f8e02ff */
[----:B------:R-:W-:Y:S02]  /*5cc0*/  UIMAD.WIDE.U32 UR10, UR6, UR40, URZ ;  /* 0x00000028060a72a5 */ /* 0x000fe4000f8e00ff */
[----:B------:R-:W-:Y:S02]  /*5cd0*/  USEL UR5, UR37, UR5, !UP1 ;  /* 0x0000000525057287 */ /* 0x000fe4000c800000 */
[----:B------:R-:W-:Y:S02]  /*5ce0*/  UIMAD UR8, UR45, UR7, URZ ;  /* 0x000000072d0872a4 */ /* 0x000fe4000f8e02ff */
[----:B------:R-:W-:Y:S03]  /*5cf0*/  UISETP.GE.AND UP0, UPT, UR6, UR4, UPT ;  /* 0x000000040600728c */ /* 0x000fe6000bf06270 */
[----:B------:R-:W-:Y:S01]  /*5d00*/  UMOV UR4, UR11 ;  /* 0x0000000b00047c82 */ /* 0x000fe20008000000 */
[----:B------:R-:W-:Y:S02]  /*5d10*/  UISETP.GE.OR UP0, UPT, UR5, UR8, UP0 ;  /* 0x000000080500728c */ /* 0x000fe40008706670 */
[----:B------:R-:W-:Y:S02]  /*5d20*/  USHF.R.U32.HI UR4, URZ, UR41, UR4 ;  /* 0x00000029ff047299 */ /* 0x000fe40008011604 */
[----:B------:R-:W-:Y:S02]  /*5d30*/  UIMAD.WIDE.U32 UR8, UR5, UR40, URZ ;  /* 0x00000028050872a5 */ /* 0x000fe4000f8e00ff */
[----:B------:R-:W-:Y:S02]  /*5d40*/  USEL UR11, UR6, UR4, !UP2 ;  /* 0x00000004060b7287 */ /* 0x000fe4000d000000 */
[----:B------:R-:W-:Y:S02]  /*5d50*/  UIADD3 UR8, UPT, UPT, -UR5, URZ, URZ ;  /* 0x000000ff05087290 */ /* 0x000fe4000fffe1ff */
[----:B------:R-:W-:Y:S01]  /*5d60*/  UIADD3 UR10, UPT, UPT, -UR11, URZ, URZ ;  /* 0x000000ff0b0a7290 */ /* 0x000fe2000fffe1ff */
[----:B------:R-:W-:Y:S01]  /*5d70*/  @!UP0 UMOV UR4, UR9 ;  /* 0x0000000900048c82 */ /* 0x000fe20008000000 */
[----:B------:R-:W-:Y:S02]  /*5d80*/  UIADD3 UR9, UPT, UPT, -UR6, URZ, URZ ;  /* 0x000000ff06097290 */ /* 0x000fe4000fffe1ff */
[----:B------:R-:W-:Y:S02]  /*5d90*/  @!UP0 USHF.R.U32.HI UR4, URZ, UR41, UR4 ;  /* 0x00000029ff048299 */ /* 0x000fe40008011604 */
[----:B------:R-:W-:Y:S02]  /*5da0*/  UIMAD UR10, UR45, UR10, UR6 ;  /* 0x0000000a2d0a72a4 */ /* 0x000fe4000f8e0206 */
[----:B------:R-:W-:Y:S04]  /*5db0*/  @!UP0 USEL UR4, UR5, UR4, !UP2 ;  /* 0x0000000405048287 */ /* 0x000fe8000d000000 */
[----:B------:R-:W-:Y:S02]  /*5dc0*/  @!UP0 UIMAD UR10, UR7, UR10, UR4 ;  /* 0x0000000a070a82a4 */ /* 0x000fe4000f8e0204 */
[----:B------:R-:W-:Y:S02]  /*5dd0*/  @!UP0 UIADD3 UR11, UPT, UPT, UR11, -UR4, URZ ;  /* 0x800000040b0b8290 */ /* 0x000fe4000fffe0ff */
[----:B------:R-:W-:Y:S02]  /*5de0*/  UIMAD UR7, UR42, UR8, UR37 ;  /* 0x000000082a0772a4 */ /* 0x000fe4000f8e0225 */
[----:B------:R-:W-:Y:S02]  /*5df0*/  @!UP0 UIMAD UR6, UR11, UR45, UR5 ;  /* 0x0000002d0b0682a4 */ /* 0x000fe4000f8e0205 */
[----:B------:R-:W-:Y:S01]  /*5e00*/  UIMAD UR4, UR58, UR9, UR36 ;  /* 0x000000093a0472a4 */ /* 0x000fe2000f8e0224 */
[----:B------:R-:W-:Y:S02]  /*5e10*/  @!UP0 UMOV UR5, UR10 ;  /* 0x0000000a00058c82 */ /* 0x000fe40008000000 */
[----:B------:R-:W-:Y:S02]  /*5e20*/  UIMAD UR37, UR5, UR42, UR7 ;  /* 0x0000002a052572a4 */ /* 0x000fe4000f8e0207 */
[----:B------:R-:W-:Y:S11]  /*5e30*/  UIMAD UR36, UR6, UR58, UR4 ;  /* 0x0000003a062472a4 */ /* 0x000ff6000f8e0204 */
[----:B------:R-:W-:Y:S01]  /*5e40*/  @!UPT UIADD3 URZ, UPT, UPT, URZ, URZ, URZ ;  /* 0x000000fffffff290 */ /* 0x000fe2000fffe0ff */
.L_x_92:
[----:B------:R-:W-:Y:S01]  /*5e50*/  UISETP.NE.AND UP0, UPT, UR39, 0x1, UPT ;  /* 0x000000012700788c */ /* 0x000fe2000bf05270 */
[----:B------:R-:W-:Y:S02]  /*5e60*/  R2UR UR4, R33 ;  /* 0x00000000210472ca */ /* 0x000fe400000e0000 */
[----:B------:R-:W-:Y:S02]  /*5e70*/  R2UR UR5, R30 ;  /* 0x000000001e0572ca */ /* 0x000fe400000e0000 */
[----:B------:R-:W-:Y:S02]  /*5e80*/  R2UR UR17, R29 ;  /* 0x000000001d1172ca */ /* 0x000fe400000e0000 */
[----:B------:R-:W-:Y:S04]  /*5e90*/  ISETP.NE.U32.AND P1, PT, R26, RZ, PT ;  /* 0x000000ff1a00720c */ /* 0x000fe80003f25070 */
[----:B------:R-:W1:Y:S01]  /*5ea0*/  @!UP0 LDCU.128 UR12, c[0x0][0xb10] ;  /* 0x00016200ff0c87ac */ /* 0x000e620008000c00 */
[----:B------:R-:W-:Y:S01]  /*5eb0*/  ISETP.NE.AND.EX P1, PT, R27, RZ, PT, P1 ;  /* 0x000000ff1b00720c */ /* 0x000fe20003f25310 */
[----:B------:R-:W2:Y:S01]  /*5ec0*/  @!UP0 LDCU UR7, c[0x0][0xb0c] ;  /* 0x00016180ff0787ac */ /* 0x000ea20008000800 */
[----:B------:R-:W4:Y:S01]  /*5ed0*/  @!UP0 LDCU UR16, c[0x0][0xb20] ;  /* 0x00016400ff1087ac */ /* 0x000f220008000800 */
[----:B------:R-:W-:Y:S02]  /*5ee0*/  UISETP.NE.AND UP4, UPT, UR4, URZ, UPT ;  /* 0x000000ff0400728c */ /* 0x000fe4000bf85270 */
[----:B------:R-:W-:Y:S02]  /*5ef0*/  ULEA.HI UR4, UR38, UR38, URZ, 0x1 ;  /* 0x0000002626047291 */ /* 0x000fe4000f8f08ff */
[----:B-1----:R-:W-:Y:S02]  /*5f00*/  UIMAD.WIDE.U32 UR10, UR37, UR12, URZ ;  /* 0x0000000c250a72a5 */ /* 0x002fe4000f8e00ff */
[----:B------:R-:W-:Y:S01]  /*5f10*/  UISETP.NE.U32.AND UP3, UPT, UR5, URZ, UPT ;  /* 0x000000ff0500728c */ /* 0x000fe2000bf65070 */
[----:B------:R-:W-:Y:S01]  /*5f20*/  PLOP3.LUT P2, PT, PT, PT, UP4, 0x80, 0x8 ;  /* 0x000000000008781c */ /* 0x000fe20003f4f048 */
[----:B------:R-:W-:Y:S02]  /*5f30*/  USHF.L.U32 UR5, UR4, 0x2, URZ ;  /* 0x0000000204057899 */ /* 0x000fe400080006ff */
[----:B------:R-:W-:Y:S02]  /*5f40*/  ULOP3.LUT UR6, UR4, 0xffe, URZ, 0xc0, !UPT ;  /* 0x00000ffe04067892 */ /* 0x000fe4000f8ec0ff */
[----:B------:R-:W-:Y:S02]  /*5f50*/  UIMAD.WIDE.U32 UR8, UR36, UR15, URZ ;  /* 0x0000000f240872a5 */ /* 0x000fe4000f8e00ff */
[----:B--2---:R-:W-:Y:S02]  /*5f60*/  @!UP0 UISETP.NE.AND UP2, UPT, UR7, 0x1, UPT ;  /* 0x000000010700888c */ /* 0x004fe4000bf45270 */
[----:B------:R-:W-:Y:S02]  /*5f70*/  @!UP0 UISETP.NE.AND UP1, UPT, UR14, 0x1, UPT ;  /* 0x000000010e00888c */ /* 0x000fe4000bf25270 */
[----:B------:R-:W-:Y:S01]  /*5f80*/  UISETP.NE.AND.EX UP3, UPT, UR17, URZ, UPT, UP3 ;  /* 0x000000ff1100728c */ /* 0x000fe2000bf65330 */
[----:B------:R-:W-:Y:S02]  /*5f90*/  @!UP0 UMOV UR4, UR11 ;  /* 0x0000000b00048c82 */ /* 0x000fe40008000000 */
[----:B------:R-:W-:Y:S03]  /*5fa0*/  @!UP0 USHF.R.U32.HI UR10, URZ, UR13, UR4 ;  /* 0x0000000dff0a8299 */ /* 0x000fe60008011604 */
[----:B------:R-:W-:Y:S01]  /*5fb0*/  @!UP0 UMOV UR4, UR9 ;  /* 0x0000000900048c82 */ /* 0x000fe20008000000 */
[----:B------:R-:W-:Y:S02]  /*5fc0*/  @!UP0 USEL UR9, UR37, UR10, !UP2 ;  /* 0x0000000a25098287 */ /* 0x000fe4000d000000 */
[----:B----4-:R-:W-:Y:S02]  /*5fd0*/  @!UP0 USHF.R.U32.HI UR8, URZ, UR16, UR4 ;  /* 0x00000010ff088299 */ /* 0x010fe40008011604 */
[----:B------:R-:W-:Y:S02]  /*5fe0*/  ULOP3.LUT UR4, UR5, 0xfffffff8, URZ, 0xc0, !UPT ;  /* 0xfffffff805047892 */ /* 0x000fe4000f8ec0ff */
[----:B------:R-:W-:Y:S02]  /*5ff0*/  @!UP0 USEL UR8, UR36, UR8, !UP1 ;  /* 0x0000000824088287 */ /* 0x000fe4000c800000 */
[----:B------:R-:W-:Y:S02]  /*6000*/  UIADD3 UR5, UPT, UPT, -UR6, UR38, URZ ;  /* 0x0000002606057290 */ /* 0x000fe4000fffe1ff */
[----:B------:R-:W-:Y:S01]  /*6010*/  @!UP0 UIADD3 UR6, UPT, UPT, -UR9, UR8, URZ ;  /* 0x0000000809068290 */ /* 0x000fe2000fffe1ff */
[----:B------:R-:W-:Y:S01]  /*6020*/  VIADD R3, R16, UR4 ;  /* 0x0000000410037c36 */ /* 0x000fe20008000000 */
[----:B------:R-:W-:Y:S02]  /*6030*/  @!UP0 UIADD3 UR8, UPT, UPT, UR9, -UR8, URZ ;  /* 0x8000000809088290 */ /* 0x000fe4000fffe0ff */
[----:B------:R-:W-:Y:S01]  /*6040*/  @!UP0 UIMAD UR37, UR6, UR7, UR37 ;  /* 0x00000007062582a4 */ /* 0x000fe2000f8e0225 */
[----:B------:R-:W-:Y:S01]  /*6050*/  IMAD.U32 R18, RZ, RZ, UR5 ;  /* 0x00000005ff127e24 */ /* 0x000fe2000f8e00ff */
[----:B------:R-:W-:Y:S01]  /*6060*/  @!UP0 UIMAD UR36, UR8, UR14, UR36 ;  /* 0x0000000e082482a4 */ /* 0x000fe2000f8e0224 */
[----:B------:R-:W-:Y:S11]  /*6070*/  BRA.U !UP3, `(.L_x_93) ;  /* 0x000000010b447547 */ /* 0x000ff6000b800000 */
[----:B------:R-:W-:Y:S01]  /*6080*/  UISETP.NE.U32.AND UP0, UPT, UR62, URZ, UPT ;  /* 0x000000ff3e00728c */ /* 0x000fe2000bf05070 */
[----:B------:R-:W-:Y:S01]  /*6090*/  R2UR UR6, R30 ;  /* 0x000000001e0672ca */ /* 0x000fe200000e0000 */
[----:B------:R-:W1:Y:S01]  /*60a0*/  LDCU.64 UR8, c[0x0][0x358] ;  /* 0x00006b00ff0877ac */ /* 0x000e620008000a00 */
[----:B------:R-:W-:Y:S02]  /*60b0*/  IMAD.MOV.U32 R19, RZ, RZ, 0x1 ;  /* 0x00000001ff137424 */ /* 0x000fe400078e00ff */
[----:B------:R-:W-:Y:S01]  /*60c0*/  IMAD.MOV.U32 R0, RZ, RZ, 0x1 ;  /* 0x00000001ff007424 */ /* 0x000fe200078e00ff */
[----:B------:R-:W-:Y:S06]  /*60d0*/  UISETP.NE.AND.EX UP0, UPT, UR63, URZ, UPT, UP0 ;  /* 0x000000ff3f00728c */ /* 0x000fec000bf05300 */
[----:B------:R-:W-:Y:S05]  /*60e0*/  PLOP3.LUT P0, PT, PT, PT, UP0, 0x80, 0x8 ;  /* 0x000000000008781c */ /* 0x000fea0003f0f008 */
[----:B------:R-:W2:Y:S01]  /*60f0*/  @UP0 LDCU.64 UR4, c[0x0][0x888] ;  /* 0x00011100ff0407ac */ /* 0x000ea20008000a00 */
[----:B------:R-:W-:Y:S07]  /*6100*/  @UP0 UIMAD UR6, UR60, UR6, URZ ;  /* 0x000000063c0602a4 */ /* 0x000fee000f8e02ff */
[----:B------:R-:W-:Y:S01]  /*6110*/  @!P0 PRMT R19, R0, 0x7610, R19 ;  /* 0x0000761000138816 */ /* 0x000fe20000000013 */
[----:B--2---:R-:W-:Y:S06]  /*6120*/  @UP0 UIMAD.WIDE UR4, UR6, 0x4, UR4 ;  /* 0x00000004060408a5 */ /* 0x004fec000f8e0204 */
[----:B------:R-:W-:Y:S02]  /*6130*/  IMAD.U32 R4, RZ, RZ, UR4 ;  /* 0x00000004ff047e24 */ /* 0x000fe4000f8e00ff */
[----:B------:R-:W-:Y:S05]  /*6140*/  IMAD.U32 R5, RZ, RZ, UR5 ;  /* 0x00000005ff057e24 */ /* 0x000fea000f8e00ff */
[----:B-1----:R-:W2:Y:S02]  /*6150*/  @P0 LDG.E R4, desc[UR8][R4.64] ;  /* 0x0000000804040981 */ /* 0x002ea4000c1e1900 */
[----:B--2---:R-:W-:Y:S11]  /*6160*/  @P0 R2UR UR43, R4 ;  /* 0x00000000042b02ca */ /* 0x004ff600000e0000 */
[----:B------:R-:W-:Y:S03]  /*6170*/  @!UPT UIADD3 URZ, UPT, UPT, URZ, URZ, URZ ;  /* 0x000000fffffff290 */ /* 0x000fe6000fffe0ff */
[----:B------:R-:W1:Y:S02]  /*6180*/  @!UP0 LDCU UR43, c[0x0][0x880] ;  /* 0x00011000ff2b87ac */ /* 0x000e640008000800 */
.L_x_93:
[----:B------:R-:W-:Y:S05]  /*6190*/  @!P1 BRA `(.L_x_94) ;  /* 0x0000000000249947 */ /* 0x000fea0003800000 */
[----:B---3--:R-:W-:Y:S01]  /*61a0*/  ISETP.NE.U32.AND P0, PT, R24, RZ, PT ;  /* 0x000000ff1800720c */ /* 0x008fe20003f05070 */
[----:B------:R-:W2:Y:S03]  /*61b0*/  LDCU.64 UR4, c[0x0][0x358] ;  /* 0x00006b00ff0477ac */ /* 0x000ea60008000a00 */
[----:B------:R-:W-:Y:S11]  /*61c0*/  ISETP.NE.AND.EX P0, PT, R25, RZ, PT, P0 ;  /* 0x000000ff1900720c */ /* 0x000ff60003f05300 */
[----:B------:R-:W-:Y:S02]  /*61d0*/  @!UPT UIADD3 URZ, UPT, UPT, URZ, URZ, URZ ;  /* 0x000000fffffff290 */ /* 0x000fe4000fffe0ff */
[----:B------:R-:W3:Y:S01]  /*61e0*/  @P0 LDC.64 R4, c[0x0][0x8a8] ;  /* 0x00022a00ff040b82 */ /* 0x000ee20000000a00 */
[----:B------:R-:W-:Y:S04]  /*61f0*/  @P0 IMAD R0, R26, UR60, RZ ;  /* 0x0000003c1a000c24 */ /* 0x000fe8000f8e02ff */
[----:B---3--:R-:W-:Y:S05]  /*6200*/  @P0 IMAD.WIDE R4, R0, 0x4, R4 ;  /* 0x0000000400040825 */ /* 0x008fea00078e0204 */
[----:B--2--5:R2:W5:Y:S02]  /*6210*/  @P0 LDG.E R17, desc[UR4][R4.64] ;  /* 0x0000000404110981 */ /* 0x024564000c1e1900 */
[----:B--2---:R-:W4:Y:S02]  /*6220*/  @!P0 LDC R17, c[0x0][0x8a0] ;  /* 0x00022800ff118b82 */ /* 0x004f240000000800 */
.L_x_94:
[----:B------:R-:W-:Y:S01]  /*6230*/  UPLOP3.LUT UP2, UPT, UPT, UPT, UPT, 0x40, 0x4 ;  /* 0x000000000004789c */ /* 0x000fe20003f4e870 */
[----:B------:R-:W-:Y:S01]  /*6240*/  R2UR UR4, R33 ;  /* 0x00000000210472ca */ /* 0x000fe200000e0000 */
[----:B------:R-:W-:Y:S01]  /*6250*/  ULEA UR44, UR38, UR47, 0x3 ;  /* 0x0000002f262c7291 */ /* 0x000fe2000f8e18ff */
[----:B------:R-:W-:Y:S01]  /*6260*/  @P2 LOP3.LUT P0, RZ, R19, 0xff, RZ, 0xc0, !PT ;  /* 0x000000ff13ff2812 */ /* 0x000fe2000780c0ff */
[----:B------:R-:W-:Y:S01]  /*6270*/  USHF.L.U32 UR46, UR48, 0xa, URZ ;  /* 0x0000000a302e7899 */ /* 0x000fe200080006ff */
[----:B-1----:R-:W-:Y:S01]  /*6280*/  @P2 FSETP.NEU.AND P1, PT, RZ, UR43, PT ;  /* 0x0000002bff002c0b */ /* 0x002fe2000bf2d000 */
[----:B------:R-:W-:Y:S01]  /*6290*/  IMAD R18, R18, 0x100000, R3 ;  /* 0x0010000012127824 */ /* 0x000fe200078e0203 */
[----:B------:R-:W-:Y:S01]  /*62a0*/  LOP3.LUT R0, R36, 0x1, RZ, 0x3c, !PT ;  /* 0x0000000124007812 */ /* 0x000fe200078e3cff */
[----:B------:R-:W-:Y:S01]  /*62b0*/  VIADD R42, R42, 0x1 ;  /* 0x000000012a2a7836 */ /* 0x000fe20000000000 */
[----:B------:R-:W-:Y:S01]  /*62c0*/  SHF.L.U32 R2, R35, 0x1f, RZ ;  /* 0x0000001f23027819 */ /* 0x000fe200000006ff */
[----:B------:R-:W-:Y:S01]  /*62d0*/  IMAD.U32 R4, RZ, RZ, UR46 ;  /* 0x0000002eff047e24 */ /* 0x000fe2000f8e00ff */
[----:B------:R-:W-:Y:S03]  /*62e0*/  CS2R R22, SRZ ;  /* 0x0000000000167805 */ /* 0x000fe6000001ff00 */
[----:B------:R-:W-:Y:S01]  /*62f0*/  UISETP.NE.AND UP4, UPT, UR4, URZ, UPT ;  /* 0x000000ff0400728c */ /* 0x000fe2000bf85270 */
[----:B------:R-:W-:Y:S10]  /*6300*/  IADD3 R41, PT, PT, R4, UR47, R37 ;  /* 0x0000002f04297c10 */ /* 0x000ff4000fffe025 */
[----:B------:R-:W1:Y:S01]  /*6310*/  @UP4 LDCU.64 UR4, c[0x0][0x888] ;  /* 0x00011100ff0447ac */ /* 0x000e620008000a00 */
[----:B------:R-:W-:Y:S02]  /*6320*/  @UP4 UPLOP3.LUT UP2, UPT, UPT, UPT, UP3, 0x80, 0x8 ;  /* 0x000000000008489c */ /* 0x000fe40003f4f030 */
[----:B-1----:R-:W-:Y:S04]  /*6330*/  @UP4 UISETP.NE.U32.AND UP0, UPT, UR4, URZ, UPT ;  /* 0x000000ff0400428c */ /* 0x002fe8000bf05070 */
[----:B------:R-:W-:Y:S03]  /*6340*/  @UP4 UISETP.NE.AND.EX UP1, UPT, UR5, URZ, UPT, UP0 ;  /* 0x000000ff0500428c */ /* 0x000fe6000bf25300 */
[----:B------:R-:W-:Y:S01]  /*6350*/  @P2 VOTEU.ANY UP0, P1 ;  /* 0x0000000000ff2886 */ /* 0x000fe20000800100 */
[----:B------:R-:W-:Y:S02]  /*6360*/  @UP4 USEL UR4, URZ, 0xffffffff, UP0 ;  /* 0xffffffffff044887 */ /* 0x000fe40008000000 */
[----:B------:R-:W-:Y:S01]  /*6370*/  @UP4 USEL UR5, URZ, 0xffffffff, UP1 ;  /* 0xffffffffff054887 */ /* 0x000fe20008800000 */
[----:B------:R-:W-:Y:S01]  /*6380*/  @P2 VOTEU.ANY UP0, P0 ;  /* 0x0000000000ff2886 */ /* 0x000fe20000000100 */
[----:B------:R-:W-:Y:S02]  /*6390*/  PLOP3.LUT P2, PT, PT, PT, PT, 0x8, 0x80 ;  /* 0x000000000080781c */ /* 0x000fe40003f4e170 */
[----:B------:R-:W-:Y:S04]  /*63a0*/  @UP2 USEL UR4, UR5, UR4, !UP0 ;  /* 0x0000000405042287 */ /* 0x000fe8000c000000 */
[----:B------:R-:W-:Y:S04]  /*63b0*/  @UP4 ULOP3.LUT UR4, UR4, 0x1, URZ, 0xc0, !UPT ;  /* 0x0000000104044892 */ /* 0x000fe8000f8ec0ff */
[----:B------:R-:W-:Y:S02]  /*63c0*/  UISETP.NE.U32.OR UP0, UPT, UR4, 0x1, !UP4 ;  /* 0x000000010400788c */ /* 0x000fe4000e705470 */
[----:B------:R-:W-:Y:S02]  /*63d0*/  ULEA UR4, UR48, UR47, 0x3 ;  /* 0x0000002f30047291 */ /* 0x000fe4000f8e18ff */
[----:B------:R-:W-:Y:S02]  /*63e0*/  UP2UR UR51, UPR, URZ, 0x1 ;  /* 0x00000001ff337883 */ /* 0x000fe40008000000 */
[----:B------:R-:W-:Y:S04]  /*63f0*/  PLOP3.LUT P4, PT, PT, PT, UP0, 0x80, 0x8 ;  /* 0x000000000008781c */ /* 0x000fe80003f8f008 */
[----:B------:R-:W-:Y:S09]  /*6400*/  P2R R40, PR, RZ, 0x10 ;  /* 0x00000010ff287803 */ /* 0x000ff20000000000 */
[----:B------:R-:W-:Y:S04]  /*6410*/  @P4 SHF.L.U32 R5, R0, 0x1f, RZ ;  /* 0x0000001f00054819 */ /* 0x000fe800000006ff */
[----:B------:R-:W1:Y:S01]  /*6420*/  @P4 SYNCS.PHASECHK.TRANS64.TRYWAIT P0, [UR4+0x60], R5 ;  /* 0x00006005ff0045a7 */ /* 0x000e620008001104 */
[----:B------:R2:W2:Y:S01]  /*6430*/  SYNCS.PHASECHK.TRANS64.TRYWAIT P3, [UR44+0xb0], R2 ;  /* 0x0000b002ff0075a7 */ /* 0x0004a2000806112c */
[----:B-1----:R-:W-:Y:S01]  /*6440*/  @P4 PLOP3.LUT P2, PT, P0, PT, PT, 0x8, 0x80 ;  /* 0x000000000080481c */ /* 0x002fe2000074e170 */
[----:B------:R-:W-:Y:S01]  /*6450*/  @!UPT UIADD3 URZ, UPT, UPT, URZ, URZ, URZ ;  /* 0x000000fffffff290 */ /* 0x000fe2000fffe0ff */
[----:B--2---:R-:W-:Y:S11]  /*6460*/  BRA.U !UP0, `(.L_x_95) ;  /* 0x0000000108507547 */ /* 0x004ff6000b800000 */
[----:B------:R-:W-:Y:S02]  /*6470*/  FSETP.NEU.AND P1, PT, RZ, UR43, PT ;  /* 0x0000002bff007c0b */ /* 0x000fe4000bf2d000 */
[----:B------:R-:W-:Y:S01]  /*6480*/  LOP3.LUT P0, RZ, R19, 0xff, RZ, 0xc0, !PT ;  /* 0x000000ff13ff7812 */ /* 0x000fe2000780c0ff */
[----:B------:R-:W-:Y:S01]  /*6490*/  @!UPT UIADD3 URZ, UPT, UPT, URZ, URZ, URZ ;  /* 0x000000fffffff290 */ /* 0x000fe2000fffe0ff */
[----:B------:R-:W-:Y:S11]  /*64a0*/  @!P2 BRA `(.L_x_96) ;  /* 0x00000000000ca947 */ /* 0x000ff60003800000 */
[----:B------:R-:W-:Y:S04]  /*64b0*/  SHF.L.U32 R3, R0, 0x1f, RZ ;  /* 0x0000001f00037819 */ /* 0x000fe800000006ff */
[----:B------:R-:W1:Y:S02]  /*64c0*/  SYNCS.PHASECHK.TRANS64.TRYWAIT P2, [UR4+0x60], R3 ;  /* 0x00006003ff0075a7 */ /* 0x000e640008041104 */
[----:B-1----:R-:W-:Y:S05]  /*64d0*/  @!P2 BRA `(.L_x_97) ;  /* 0x000000100070a947 */ /* 0x002fea0003800000 */
.L_x_96:
[----:B------:R-:W-:Y:S01]  /*64e0*/  UISETP.NE.U32.AND UP0, UPT, UR62, URZ, UPT ;  /* 0x000000ff3e00728c */ /* 0x000fe2000bf05070 */
[----:B------:R-:W-:Y:S01]  /*64f0*/  HFMA2 R22, -RZ, RZ, 0, 0 ;  /* 0x00000000ff167431 */ /* 0x000fe200000001ff */
[----:B------:R-:W-:Y:S01]  /*6500*/  VOTEU.ANY UP1, P1 ;  /* 0x0000000000ff7886 */ /* 0x000fe20000820100 */
[----:B------:R-:W-:Y:S02]  /*6510*/  USEL UR4, URZ, 0xffffffff, UP1 ;  /* 0xffffffffff047887 */ /* 0x000fe40008800000 */
[----:B------:R-:W-:Y:S04]  /*6520*/  UISETP.NE.AND.EX UP0, UPT, UR63, URZ, UPT, UP0 ;  /* 0x000000ff3f00728c */ /* 0x000fe8000bf05300 */
[----:B------:R-:W-:Y:S03]  /*6530*/  USEL UR5, URZ, 0xffffffff, UP0 ;  /* 0xffffffffff057887 */ /* 0x000fe60008000000 */
[----:B------:R-:W-:Y:S01]  /*6540*/  VOTEU.ANY UP0, P0 ;  /* 0x0000000000ff7886 */ /* 0x000fe20000000100 */
[----:B------:R-:W-:Y:S04]  /*6550*/  @UP3 USEL UR4, UR5, UR4, !UP0 ;  /* 0x0000000405043287 */ /* 0x000fe8000c000000 */
[----:B------:R-:W-:Y:S04]  /*6560*/  ULOP3.LUT UR4, UR4, 0x1, URZ, 0xc0, !UPT ;  /* 0x0000000104047892 */ /* 0x000fe8000f8ec0ff */
[----:B------:R-:W-:Y:S06]  /*6570*/  UISETP.NE.U32.AND UP0, UPT, UR4, 0x1, UPT ;  /* 0x000000010400788c */ /* 0x000fec000bf05070 */
[----:B------:R-:W-:Y:S11]  /*6580*/  PLOP3.LUT P0, PT, PT, PT, UP0, 0x80, 0x8 ;  /* 0x000000000008781c */ /* 0x000ff60003f0f008 */
[----:B------:R-:W-:Y:S02]  /*6590*/  @!UPT UIADD3 URZ, UPT, UPT, URZ, URZ, URZ ;  /* 0x000000fffffff290 */ /* 0x000fe4000fffe0ff */
[----:B------:R2:W1:Y:S02]  /*65a0*/  @P0 LDSM.16.M88.2 R22, [R41+0x180] ;  /* 0x000180002916083b */ /* 0x0004640000000100 */
.L_x_95:
[----:B-1----:R-:W-:Y:S04]  /*65b0*/  SHF.R.U32.HI R3, RZ, 0x15, R18 ;  /* 0x00000015ff037819 */ /* 0x002fe80000011612 */
[----:B------:R-:W-:Y:S01]  /*65c0*/  LOP3.LUT P0, RZ, R3, 0x3, R28, 0x48, !PT ;  /* 0x0000000303ff7812 */ /* 0x000fe2000780481c */
[----:B------:R-:W-:Y:S01]  /*65d0*/  @!UPT UIADD3 URZ, UPT, UPT, URZ, URZ, URZ ;  /* 0x000000fffffff290 */ /* 0x000fe2000fffe0ff */
[----:B------:R-:W-:Y:S11]  /*65e0*/  @P3 BRA `(.L_x_98) ;  /* 0x0000000000083947 */ /* 0x000ff60003800000 */
[----:B------:R-:W1:Y:S02]  /*65f0*/  SYNCS.PHASECHK.TRANS64.TRYWAIT P1, [UR44+0xb0], R2 ;  /* 0x0000b002ff0075a7 */ /* 0x000e64000802112c */
[----:B-1----:R-:W-:Y:S05]  /*6600*/  @!P1 BRA `(.L_x_99) ;  /* 0x00000010003c9947 */ /* 0x002fea0003800000 */
.L_x_98:
[----:B------:R-:W-:Y:S05]  /*6610*/  @!P0 BRA `(.L_x_100) ;  /* 0x0000000000408947 */ /* 0x000fea0003800000 */
[----:B------:R-:W1:Y:S01]  /*6620*/  LDCU.64 UR8, c[0x4][0x68] ;  /* 0x01000d00ff0877ac */ /* 0x000e620008000a00 */
[----:B------:R-:W-:Y:S01]  /*6630*/  MOV R3, 0x0 ;  /* 0x0000000000037802 */ /* 0x000fe20000000f00 */
[----:B------:R-:W-:Y:S02]  /*6640*/  HFMA2 R12, -RZ, RZ, 0, 5.9604644775390625e-08 ;  /* 0x00000001ff0c7431 */ /* 0x000fe400000001ff */
[----:B------:R-:W-:Y:S02]  /*6650*/  IMAD.MOV.U32 R8, RZ, RZ, 0x192 ;  /* 0x00000192ff087424 */ /* 0x000fe400078e00ff */
[----:B------:R-:W-:Y:S01]  /*6660*/  IMAD.MOV.U32 R13, RZ, RZ, RZ ;  /* 0x000000ffff0d7224 */ /* 0x000fe200078e00ff */
[----:B------:R-:W2:Y:S01]  /*6670*/  LDCU.64 UR6, c[0x4][0x70] ;  /* 0x01000e00ff0677ac */ /* 0x000ea20008000a00 */
[----:B------:R-:W3:Y:S01]  /*6680*/  LDC.64 R2, c[0x4][R3] ;  /* 0x0100000003027b82 */ /* 0x000ee20000000a00 */
[----:B------:R-:W4:Y:S01]  /*6690*/  LDCU.64 UR4, c[0x4][0x8] ;  /* 0x01000100ff0477ac */ /* 0x000f220008000a00 */
[----:B-1----:R-:W-:Y:S01]  /*66a0*/  MOV R5, UR9 ;  /* 0x0000000900057c02 */ /* 0x002fe20008000f00 */
[----:B------:R-:W-:Y:S01]  /*66b0*/  IMAD.U32 R4, RZ, RZ, UR8 ;  /* 0x00000008ff047e24 */ /* 0x000fe2000f8e00ff */
[----:B--2---:R-:W-:Y:S01]  /*66c0*/  MOV R7, UR7 ;  /* 0x0000000700077c02 */ /* 0x004fe20008000f00 */
[----:B------:R-:W-:Y:S01]  /*66d0*/  IMAD.U32 R6, RZ, RZ, UR6 ;  /* 0x00000006ff067e24 */ /* 0x000fe2000f8e00ff */
[----:B----4-:R-:W-:Y:S01]  /*66e0*/  MOV R11, UR5 ;  /* 0x00000005000b7c02 */ /* 0x010fe20008000f00 */
[----:B------:R-:W-:Y:S02]  /*66f0*/  IMAD.U32 R10, RZ, RZ, UR4 ;  /* 0x00000004ff0a7e24 */ /* 0x000fe4000f8e00ff */
[----:B------:R-:W-:Y:S07]  /*6700*/  LEPC R20, `(.L_x_100) ;  /* 0x000000001014794e */ /* 0x000fee0000000000 */
[----:B---3-5:R-:W-:Y:S05]  /*6710*/  CALL.ABS.NOINC R2 ;  /* 0x0000000002007343 */ /* 0x028fea0003c00000 */
.L_x_100:
[----:B------:R-:W-:Y:S01]  /*6720*/  ISETP.NE.AND P0, PT, R38, RZ, PT ;  /* 0x000000ff2600720c */ /* 0x000fe20003f05270 */
[----:B------:R-:W-:Y:S05]  /*6730*/  WARPSYNC.ALL ;  /* 0x0000000000007948 */ /* 0x000fea0003800000 */
[----:B------:R-:W-:Y:S01]  /*6740*/  R2UR UR4, R18 ;  /* 0x00000000120472ca */ /* 0x000fe200000e0000 */
[----:B------:R-:W1:Y:S01]  /*6750*/  S2UR UR5, SR_CgaCtaId ;  /* 0x00000000000579c3 */ /* 0x000e620000008800 */
[C---:B------:R-:W-:Y:S01]  /*6760*/  SHF.L.U32 R5, R22.reuse, 0x10, RZ ;  /* 0x0000001016057819 */ /* 0x040fe200000006ff */
[----:B------:R-:W-:Y:S01]  /*6770*/  UIADD3 UR7, UPT, UPT, UR48, 0x1, URZ ;  /* 0x0000000130077890 */ /* 0x000fe2000fffe0ff */
[----:B------:R-:W-:Y:S01]  /*6780*/  LOP3.LUT R7, R22, 0xffff0000, RZ, 0xc0, !PT ;  /* 0xffff000016077812 */ /* 0x000fe200078ec0ff */
[----:B------:R-:W-:Y:S01]  /*6790*/  UIADD3 UR6, UPT, UPT, UR38, 0x1, URZ ;  /* 0x0000000126067890 */ /* 0x000fe2000fffe0ff */
[C---:B------:R-:W-:Y:S01]  /*67a0*/  SHF.L.U32 R6, R23.reuse, 0x10, RZ ;  /* 0x0000001017067819 */ /* 0x040fe200000006ff */
[----:B------:R-:W-:Y:S01]  /*67b0*/  BSSY.RECONVERGENT B0, `(.L_x_101) ;  /* 0x0000023000007945 */ /* 0x000fe20003800200 */
[----:B------:R-:W-:Y:S05]  /*67c0*/  LOP3.LUT R13, R23, 0xffff0000, RZ, 0xc0, !PT ;  /* 0xffff0000170d7812 */ /* 0x000fea00078ec0ff */
[----:B------:R-:W4:Y:S01]  /*67d0*/  LDTM.16dp256bit R8, tmem[UR4] ;  /* 0x00000004000879ee */ /* 0x000f220008020000 */
[----:B------:R-:W-:Y:S01]  /*67e0*/  UIADD3 UR4, UPT, UPT, UR44, 0xd0, URZ ;  /* 0x000000d02c047890 */ /* 0x000fe2000fffe0ff */
[----:B------:R-:W-:Y:S01]  /*67f0*/  NOP ;  /* 0x0000000000007918 */ /* 0x000fe20000000000 */
[C---:B----45:R-:W-:Y:S01]  /*6800*/  FMUL R0, R17.reuse, R8 ;  /* 0x0000000811007220 */ /* 0x070fe20000400000 */
[C---:B------:R-:W-:Y:S01]  /*6810*/  FMUL R2, R17.reuse, R9 ;  /* 0x0000000911027220 */ /* 0x040fe20000400000 */
[C---:B------:R-:W-:Y:S01]  /*6820*/  FMUL R3, R17.reuse, R10 ;  /* 0x0000000a11037220 */ /* 0x040fe20000400000 */
[----:B------:R-:W-:Y:S01]  /*6830*/  FMUL R4, R17, R11 ;  /* 0x0000000b11047220 */ /* 0x000fe20000400000 */
[----:B------:R-:W-:Y:S01]  /*6840*/  FFMA R0, R5, UR43, R0 ;  /* 0x0000002b05007c23 */ /* 0x000fe20008000000 */
[----:B------:R-:W-:Y:S01]  /*6850*/  FFMA R2, R7, UR43, R2 ;  /* 0x0000002b07027c23 */ /* 0x000fe20008000002 */
[----:B------:R-:W-:Y:S01]  /*6860*/  FFMA R3, R6, UR43, R3 ;  /* 0x0000002b06037c23 */ /* 0x000fe20008000003 */
[----:B------:R-:W-:Y:S01]  /*6870*/  FFMA R4, R13, UR43, R4 ;  /* 0x0000002b0d047c23 */ /* 0x000fe20008000004 */
[----:B-1----:R-:W-:Y:S02]  /*6880*/  UPRMT UR4, UR5, 0x654, UR4 ;  /* 0x0000065405047896 */ /* 0x002fe40008000004 */
[----:B------:R-:W-:Y:S02]  /*6890*/  F2FP.BF16.F32.PACK_AB R14, R2, R0 ;  /* 0x00000000020e723e */ /* 0x000fe400000010ff */
[----:B------:R-:W-:Y:S05]  /*68a0*/  F2FP.BF16.F32.PACK_AB R15, R4, R3 ;  /* 0x00000003040f723e */ /* 0x000fea00000010ff */
[----:B------:R-:W-:Y:S01]  /*68b0*/  SYNCS.ARRIVE.TRANS64.RED.A1T0 RZ, [UR4], RZ ;  /* 0x000000ffffff79a7 */ /* 0x000fe20008100404 */
[----:B------:R1:W-:Y:S01]  /*68c0*/  STSM.16.M88.2 [R41+0x180], R14 ;  /* 0x0001800e29007844 */ /* 0x0003e20000000100 */
[----:B------:R-:W-:Y:S01]  /*68d0*/  @!PT LDS RZ, [RZ] ;  /* 0x00000000fffff984 */ /* 0x000fe20000000800 */
[----:B------:R-:W-:Y:S01]  /*68e0*/  @!PT LDS RZ, [RZ] ;  /* 0x00000000fffff984 */ /* 0x000fe20000000800 */
[----:B------:R-:W-:Y:S01]  /*68f0*/  @!PT LDS RZ, [RZ] ;  /* 0x00000000fffff984 */ /* 0x000fe20000000800 */
[----:B------:R-:W-:Y:S01]  /*6900*/  @!PT LDS RZ, [RZ] ;  /* 0x00000000fffff984 */ /* 0x000fe20000000800 */
[----:B------:R4:W-:Y:S07]  /*6910*/  MEMBAR.ALL.CTA ;  /* 0x0000000000007992 */ /* 0x0009ee0000008000 */
[----:B----4-:R-:W4:Y:S02]  /*6920*/  FENCE.VIEW.ASYNC.S ;  /* 0x00000000000073c6 */ /* 0x010f240000000000 */
[----:B----4-:R-:W-:Y:S06]  /*6930*/  BAR.SYNC.DEFER_BLOCKING 0x1, 0x80 ;  /* 0x0042000000007b1d */ /* 0x010fec0000010000 */
[----:B------:R-:W-:Y:S05]  /*6940*/  @P0 BRA `(.L_x_102) ;  /* 0x0000000000240947 */ /* 0x000fea0003800000 */
[----:B------:R-:W4:Y:S01]  /*6950*/  LDCU.64 UR12, c[0x0][0x348] ;  /* 0x00006900ff0c77ac */ /* 0x000f220008000a00 */
[----:B------:R-:W-:Y:S02]  /*6960*/  USHF.L.U32 UR9, UR49, 0x3, URZ ;  /* 0x0000000331097899 */ /* 0x000fe400080006ff */
[----:B------:R-:W-:Y:S02]  /*6970*/  USHF.L.U32 UR10, UR50, 0x6, URZ ;  /* 0x00000006320a7899 */ /* 0x000fe400080006ff */
[----:B------:R-:W-:Y:S01]  /*6980*/  UIADD3 UR8, UPT, UPT, UR47, 0x180, UR46 ;  /* 0x000001802f087890 */ /* 0x000fe2000fffe02e */
[----:B------:R-:W-:Y:S01]  /*6990*/  UMOV UR11, UR60 ;  /* 0x0000003c000b7c82 */ /* 0x000fe20008000000 */
[----:B----4-:R-:W-:Y:S04]  /*69a0*/  UIADD3 UR4, UP0, UPT, UR12, 0x680, URZ ;  /* 0x000006800c047890 */ /* 0x010fe8000ff1e0ff */
[----:B------:R-:W-:Y:S09]  /*69b0*/  UIADD3.X UR5, UPT, UPT, URZ, UR13, URZ, UP0, !UPT ;  /* 0x0000000dff057290 */ /* 0x000ff200087fe4ff */
[----:B------:R4:W-:Y:S02]  /*69c0*/  UTMASTG.3D [UR8], [UR4] ;  /* 0x00000008040073b5 */ /* 0x0009e40008010000 */
[----:B----4-:R0:W-:Y:S02]  /*69d0*/  UTMACMDFLUSH ;  /* 0x00000000000079b7 */ /* 0x0101e40000000000 */
.L_x_102:
[----:B------:R-:W-:Y:S05]  /*69e0*/  BSYNC.RECONVERGENT B0 ;  /* 0x0000000000007941 */ /* 0x000fea0003800200 */
.L_x_101:
[----:B------:R-:W-:Y:S04]  /*69f0*/  BSSY.RECONVERGENT B0, `(.L_x_103) ;  /* 0x0000003000007945 */ /* 0x000fe80003800200 */
[----:B------:R-:W-:Y:S05]  /*6a00*/  @P0 BRA `(.L_x_104) ;  /* 0x0000000000040947 */ /* 0x000fea0003800000 */
[----:B------:R-:W-:Y:S04]  /*6a10*/  DEPBAR.LE SB0, 0x0 ;  /* 0x000080000000791a */ /* 0x000fe80000000000 */
.L_x_104:
[----:B------:R-:W-:Y:S05]  /*6a20*/  BSYNC.RECONVERGENT B0 ;  /* 0x0000000000007941 */ /* 0x000fea0003800200 */
.L_x_103:
[----:B------:R-:W-:Y:S01]  /*6a30*/  BAR.SYNC.DEFER_BLOCKING 0x1, 0x80 ;  /* 0x0042000000007b1d */ /* 0x000fe20000010000 */
[----:B------:R-:W-:Y:S04]  /*6a40*/  UIADD3 UR52, UPT, UPT, UR52, 0x1, URZ ;  /* 0x0000000134347890 */ /* 0x000fe8000fffe0ff */
[----:B------:R-:W-:Y:S09]  /*6a50*/  UISETP.NE.AND UP0, UPT, UR52, URZ, UPT ;  /* 0x000000ff3400728c */ /* 0x000ff2000bf05270 */
[----:B------:R-:W-:Y:S05]  /*6a60*/  BRA.U !UP0, `(.L_x_105) ;  /* 0x00000001082c7547 */ /* 0x000fea000b800000 */
[----:B------:R-:W4:Y:S01]  /*6a70*/  S2UR UR5, SR_CgaCtaId ;  /* 0x00000000000579c3 */ /* 0x000f220000008800 */
[----:B------:R-:W-:Y:S01]  /*6a80*/  UISETP.NE.AND UP0, UPT, UR51, URZ, UPT ;  /* 0x000000ff3300728c */ /* 0x000fe2000bf05270 */
[----:B------:R-:W-:Y:S10]  /*6a90*/  ISETP.NE.AND P0, PT, R40, RZ, PT ;  /* 0x000000ff2800720c */ /* 0x000ff40003f05270 */
[----:B------:R-:W-:Y:S04]  /*6aa0*/  @UP0 ULEA UR4, UR53, UR47, 0x3 ;  /* 0x0000002f35040291 */ /* 0x000fe8000f8e18ff */
[----:B------:R-:W-:Y:S04]  /*6ab0*/  @UP0 UIADD3 UR4, UPT, UPT, UR4, 0x70, URZ ;  /* 0x0000007004040890 */ /* 0x000fe8000fffe0ff */
[----:B----4-:R-:W-:Y:S09]  /*6ac0*/  @UP0 UPRMT UR4, UR5, 0x654, UR4 ;  /* 0x0000065405040896 */ /* 0x010ff20008000004 */
[----:B------:R-:W-:Y:S01]  /*6ad0*/  @P0 SYNCS.ARRIVE.TRANS64.RED.A1T0 RZ, [UR4], RZ ;  /* 0x000000ffffff09a7 */ /* 0x000fe20008100404 */
[----:B------:R-:W-:Y:S04]  /*6ae0*/  UIADD3 UR4, UPT, UPT, UR53, 0x1, URZ ;  /* 0x0000000135047890 */ /* 0x000fe8000fffe0ff */
[----:B------:R-:W-:Y:S04]  /*6af0*/  UISETP.NE.AND UP0, UPT, UR4, 0x2, UPT ;  /* 0x000000020400788c */ /* 0x000fe8000bf05270 */
[----:B------:R-:W-:Y:S11]  /*6b00*/  USEL UR53, UR4, URZ, UP0 ;  /* 0x000000ff04357287 */ /* 0x000ff60008000000 */
[----:B------:R-:W-:Y:S01]  /*6b10*/  @!UPT UIADD3 URZ, UPT, UPT, URZ, URZ, URZ ;  /* 0x000000fffffff290 */ /* 0x000fe2000fffe0ff */
.L_x_105:
[----:B------:R-:W-:Y:S01]  /*6b20*/  UISETP.NE.AND UP2, UPT, UR55, URZ, UPT ;  /* 0x000000ff3700728c */ /* 0x000fe2000bf45270 */
[----:B------:R-:W-:Y:S01]  /*6b30*/  R2UR UR5, R31 ;  /* 0x000000001f0572ca */ /* 0x000fe200000e0000 */
[----:B------:R-:W-:Y:S01]  /*6b40*/  UISETP.NE.AND UP0, UPT, UR6, 0x4, UPT ;  /* 0x000000040600788c */ /* 0x000fe2000bf05270 */
[----:B------:R-:W-:Y:S01]  /*6b50*/  R2UR UR4, R32 ;  /* 0x00000000200472ca */ /* 0x000fe200000e0000 */
[----:B------:R-:W-:Y:S01]  /*6b60*/  UISETP.NE.AND UP1, UPT, UR7, 0x2, UPT ;  /* 0x000000020700788c */ /* 0x000fe2000bf25270 */
[----:B------:R-:W-:Y:S01]  /*6b70*/  R2UR UR60, R39 ;  /* 0x00000000273c72ca */ /* 0x000fe200000e0000 */
[----:B------:R-:W-:Y:S01]  /*6b80*/  USEL UR38, UR6, URZ, UP0 ;  /* 0x000000ff06267287 */ /* 0x000fe20008000000 */
[C---:B------:R-:W-:Y:S01]  /*6b90*/  ISETP.NE.AND P0, PT, R42.reuse, 0x2, PT ;  /* 0x000000022a00780c */ /* 0x040fe20003f05270 */
[----:B------:R-:W-:Y:S03]  /*6ba0*/  USEL UR48, UR7, URZ, UP1 ;  /* 0x000000ff07307287 */ /* 0x000fe60008800000 */
[----:B------:R-:W-:Y:S02]  /*6bb0*/  SEL R3, RZ, 0x1, P0 ;  /* 0x00000001ff037807 */ /* 0x000fe40000000000 */
[----:B------:R-:W-:Y:S01]  /*6bc0*/  SEL R42, R42, RZ, P0 ;  /* 0x000000ff2a2a7207 */ /* 0x000fe20000000000 */
[----:B------:R-:W-:Y:S01]  /*6bd0*/  UIADD3 UR49, UPT, UPT, UR36, UR5, URZ ;  /* 0x0000000524317290 */ /* 0x000fe2000fffe0ff */
[----:B------:R-:W-:Y:S01]  /*6be0*/  LOP3.LUT R34, R34, R3, RZ, 0x3c, !PT ;  /* 0x0000000322227212 */ /* 0x000fe200078e3cff */
[----:B------:R-:W-:Y:S02]  /*6bf0*/  UIADD3 UR50, UPT, UPT, UR37, UR4, URZ ;  /* 0x0000000425327290 */ /* 0x000fe4000fffe0ff */
[----:B------:R-:W-:Y:S02]  /*6c00*/  USEL UR5, URZ, 0x1, UP0 ;  /* 0x00000001ff057887 */ /* 0x000fe40008000000 */
[----:B------:R-:W-:Y:S04]  /*6c10*/  USEL UR4, URZ, 0x1, UP1 ;  /* 0x00000001ff047887 */ /* 0x000fe80008800000 */
[----:B------:R-:W-:Y:S02]  /*6c20*/  LOP3.LUT R35, R35, UR5, RZ, 0x3c, !PT ;  /* 0x0000000523237c12 */ /* 0x000fe4000f8e3cff */
[----:B------:R-:W-:Y:S01]  /*6c30*/  LOP3.LUT R36, R36, UR4, RZ, 0x3c, !PT ;  /* 0x0000000424247c12 */ /* 0x000fe2000f8e3cff */
[----:B------:R-:W-:Y:S06]  /*6c40*/  BRA.U UP2, `(.L_x_106) ;  /* 0xffffffed02207547 */ /* 0x000fec000b83ffff */
[----:B------:R-:W-:-:S13]  /*6c50*/  R2UR UR4, R33 ;  /* 0x00000000210472ca */ /* 0x000fda00000e0000 */
[----:B------:R-:W-:-:S09]  /*6c60*/  UISETP.NE.AND UP0, UPT, UR4, URZ, UPT ;  /* 0x000000ff0400728c */ /* 0x000fd2000bf05270 */
[----:B------:R-:W-:Y:S05]  /*6c70*/  BRA.U !UP0, `(.L_x_107) ;  /* 0x0000000108407547 */ /* 0x000fea000b800000 */
[----:B------:R-:W4:Y:S02]  /*6c80*/  LDCU.64 UR4, c[0x0][0x890] ;  /* 0x00011200ff0477ac */ /* 0x000f240008000a00 */
[----:B----4-:R-:W-:-:S04]  /*6c90*/  UISETP.NE.U32.AND UP0, UPT, UR4, URZ, UPT ;  /* 0x000000ff0400728c */ /* 0x010fc8000bf05070 */
[----:B------:R-:W-:-:S09]  /*6ca0*/  UISETP.NE.AND.EX UP0, UPT, UR5, URZ, UPT, UP0 ;  /* 0x000000ff0500728c */ /* 0x000fd2000bf05300 */
[----:B------:R-:W-:Y:S05]  /*6cb0*/  BRA.U UP0, `(.L_x_108) ;  /* 0x00000001000c7547 */ /* 0x000fea000b800000 */
[----:B------:R-:W-:-:S13]  /*6cc0*/  FSETP.NEU.AND P0, PT, RZ, UR43, PT ;  /* 0x0000002bff007c0b */ /* 0x000fda000bf0d000 */
[----:B------:R-:W-:Y:S05]  /*6cd0*/  @!P0 EXIT ;  /* 0x000000000000894d */ /* 0x000fea0003800000 */
[----:B------:R-:W-:Y:S05]  /*6ce0*/  BRA `(.L_x_107) ;  /* 0x0000000000247947 */ /* 0x000fea0003800000 */
.L_x_108:
[----:B------:R-:W-:-:S13]  /*6cf0*/  LOP3.LUT P0, RZ, R19, 0xff, RZ, 0xc0, !PT ;  /* 0x000000ff13ff7812 */ /* 0x000fda000780c0ff */
[----:B------:R-:W-:Y:S05]  /*6d00*/  @P0 BRA `(.L_x_109) ;  /* 0x0000000000140947 */ /* 0x000fea0003800000 */
[----:B------:R-:W4:Y:S02]  /*6d10*/  LDCU.64 UR4, c[0x0][0x888] ;  /* 0x00011100ff0477ac */ /* 0x000f240008000a00 */
[----:B----4-:R-:W-:-:S04]  /*6d20*/  ISETP.NE.U32.AND P0, PT, RZ, UR4, PT ;  /* 0x00000004ff007c0c */ /* 0x010fc8000bf05070 */
[----:B------:R-:W-:-:S13]  /*6d30*/  ISETP.NE.AND.EX P0, PT, RZ, UR5, PT, P0 ;  /* 0x00000005ff007c0c */ /* 0x000fda000bf05300 */
[----:B------:R-:W-:Y:S05]  /*6d40*/  @!P0 EXIT ;  /* 0x000000000000894d */ /* 0x000fea0003800000 */
[----:B------:R-:W-:Y:S05]  /*6d50*/  BRA `(.L_x_107) ;  /* 0x0000000000087947 */ /* 0x000fea0003800000 */
.L_x_109:
[----:B------:R-:W-:-:S13]  /*6d60*/  FSETP.NEU.AND P0, PT, RZ, UR43, PT ;  /* 0x0000002bff007c0b */ /* 0x000fda000bf0d000 */
[----:B------:R-:W-:Y:S05]  /*6d70*/  @!P0 EXIT ;  /* 0x000000000000894d */ /* 0x000fea0003800000 */
.L_x_107:
[----:B------:R-:W-:-:S04]  /*6d80*/  DEPBAR.LE SB0, 0x0 ;  /* 0x000080000000791a */ /* 0x000fc80000000000 */
[----:B------:R-:W-:Y:S05]  /*6d90*/  EXIT ;  /* 0x000000000000794d */ /* 0x000fea0003800000 */
.L_x_24:
[----:B---3--:R3:W4:Y:S02]  /*6da0*/  SYNCS.PHASECHK.TRANS64.TRYWAIT P0, [R3+URZ+0x100], R2 ;  /* 0x00010002030075a7 */ /* 0x00872400080011ff */
[----:B----4-:R-:W-:Y:S05]  /*6db0*/  @!P0 NANOSLEEP.SYNCS 0x989680 ;  /* 0x009896800000895d */ /* 0x010fea0003900000 */
[----:B------:R-:W4:Y:S02]  /*6dc0*/  @!P0 SYNCS.PHASECHK.TRANS64 P0, [R3+URZ+0x100], R2 ;  /* 0x00010002030085a7 */ /* 0x000f2400080010ff */
[----:B----4-:R-:W-:Y:S05]  /*6dd0*/  @!P0 BRA `(.L_x_24) ;  /* 0xfffffffc00f08947 */ /* 0x010fea000383ffff */
[----:B------:R-:W-:Y:S05]  /*6de0*/  BRA `(.L_x_110) ;  /* 0xffffffa800a47947 */ /* 0x000fea000383ffff */
.L_x_27:
[----:B--2---:R-:W-:-:S07]  /*6df0*/  MOV R0, UR57 ;  /* 0x0000003900007c02 */ /* 0x004fce0008000f00 */
.L_x_111:
[----:B--2---:R2:W3:Y:S02]  /*6e00*/  SYNCS.PHASECHK.TRANS64.TRYWAIT P0, [R0+URZ+0x30], R3 ;  /* 0x00003003000075a7 */ /* 0x0044e400080011ff */
[----:B---3--:R-:W-:Y:S05]  /*6e10*/  @!P0 NANOSLEEP.SYNCS 0x989680 ;  /* 0x009896800000895d */ /* 0x008fea0003900000 */
[----:B------:R-:W3:Y:S02]  /*6e20*/  @!P0 SYNCS.PHASECHK.TRANS64 P0, [R0+URZ+0x30], R3 ;  /* 0x00003003000085a7 */ /* 0x000ee400080010ff */
[----:B---3--:R-:W-:Y:S05]  /*6e30*/  @!P0 BRA `(.L_x_111) ;  /* 0xfffffffc00f08947 */ /* 0x008fea000383ffff */
[----:B------:R-:W-:Y:S05]  /*6e40*/  BRA `(.L_x_26) ;  /* 0xffffffa800ec7947 */ /* 0x000fea000383ffff */
.L_x_36:
[----:B-1----:R-:W-:-:S07]  /*6e50*/  MOV R0, UR57 ;  /* 0x0000003900007c02 */ /* 0x002fce0008000f00 */
.L_x_112:
[----:B-1----:R1:W2:Y:S02]  /*6e60*/  SYNCS.PHASECHK.TRANS64.TRYWAIT P0, [R0+URZ+0x30], R3 ;  /* 0x00003003000075a7 */ /* 0x0022a400080011ff */
[----:B--2---:R-:W-:Y:S05]  /*6e70*/  @!P0 NANOSLEEP.SYNCS 0x989680 ;  /* 0x009896800000895d */ /* 0x004fea0003900000 */
[----:B------:R-:W2:Y:S02]  /*6e80*/  @!P0 SYNCS.PHASECHK.TRANS64 P0, [R0+URZ+0x30], R3 ;  /* 0x00003003000085a7 */ /* 0x000ea400080010ff */
[----:B--2---:R-:W-:Y:S05]  /*6e90*/  @!P0 BRA `(.L_x_112) ;  /* 0xfffffffc00f08947 */ /* 0x004fea000383ffff */
[----:B------:R-:W-:Y:S05]  /*6ea0*/  BRA `(.L_x_35) ;  /* 0xffffffb000447947 */ /* 0x000fea000383ffff */
.L_x_43:
[----:B-1----:R1:W4:Y:S02]  /*6eb0*/  SYNCS.PHASECHK.TRANS64.TRYWAIT P0, [R3+URZ+0x90], R0 ;  /* 0x00009000030075a7 */ /* 0x00232400080011ff */
[----:B----4-:R-:W-:Y:S05]  /*6ec0*/  @!P0 NANOSLEEP.SYNCS 0x989680 ;  /* 0x009896800000895d */ /* 0x010fea0003900000 */
[----:B------:R-:W4:Y:S02]  /*6ed0*/  @!P0 SYNCS.PHASECHK.TRANS64 P0, [R3+URZ+0x90], R0 ;  /* 0x00009000030085a7 */ /* 0x000f2400080010ff */
[----:B----4-:R-:W-:Y:S05]  /*6ee0*/  @!P0 BRA `(.L_x_43) ;  /* 0xfffffffc00f08947 */ /* 0x010fea000383ffff */
[----:B------:R-:W-:Y:S05]  /*6ef0*/  BRA `(.L_x_113) ;  /* 0xffffffb4007c7947 */ /* 0x000fea000383ffff */
.L_x_47:
[----:B-1----:R-:W-:-:S07]  /*6f00*/  MOV R0, UR4 ;  /* 0x0000000400007c02 */ /* 0x002fce0008000f00 */
.L_x_114:
[----:B-1----:R1:W2:Y:S02]  /*6f10*/  SYNCS.PHASECHK.TRANS64.TRYWAIT P0, [R0+URZ], R3 ;  /* 0x00000003000075a7 */ /* 0x0022a400080011ff */
[----:B--2---:R-:W-:Y:S05]  /*6f20*/  @!P0 NANOSLEEP.SYNCS 0x989680 ;  /* 0x009896800000895d */ /* 0x004fea0003900000 */
[----:B------:R-:W2:Y:S02]  /*6f30*/  @!P0 SYNCS.PHASECHK.TRANS64 P0, [R0+URZ], R3 ;  /* 0x00000003000085a7 */ /* 0x000ea400080010ff */
[----:B--2---:R-:W-:Y:S05]  /*6f40*/  @!P0 BRA `(.L_x_114) ;  /* 0xfffffffc00f08947 */ /* 0x004fea000383ffff */
[----:B------:R-:W-:Y:S05]  /*6f50*/  BRA `(.L_x_115) ;  /* 0xffffffbc00287947 */ /* 0x000fea000383ffff */
.L_x_48:
[----:B------:R-:W-:-:S07]  /*6f60*/  MOV R0, UR5 ;  /* 0x0000000500007c02 */ /* 0x000fce0008000f00 */
.L_x_116:
[----:B-1----:R1:W2:Y:S02]  /*6f70*/  SYNCS.PHASECHK.TRANS64.TRYWAIT P0, [R0+URZ], R3 ;  /* 0x00000003000075a7 */ /* 0x0022a400080011ff */
[----:B--2---:R-:W-:Y:S05]  /*6f80*/  @!P0 NANOSLEEP.SYNCS 0x989680 ;  /* 0x009896800000895d */ /* 0x004fea0003900000 */
[----:B------:R-:W2:Y:S02]  /*6f90*/  @!P0 SYNCS.PHASECHK.TRANS64 P0, [R0+URZ], R3 ;  /* 0x00000003000085a7 */ /* 0x000ea400080010ff */
[----:B--2---:R-:W-:Y:S05]  /*6fa0*/  @!P0 BRA `(.L_x_116) ;  /* 0xfffffffc00f08947 */ /* 0x004fea000383ffff */
[----:B------:R-:W-:Y:S05]  /*6fb0*/  BRA `(.L_x_117) ;  /* 0xffffffbc00347947 */ /* 0x000fea000383ffff */
.L_x_49:
[----:B------:R-:W-:-:S07]  /*6fc0*/  MOV R0, UR5 ;  /* 0x0000000500007c02 */ /* 0x000fce0008000f00 */
.L_x_118:
[----:B-1----:R1:W2:Y:S02]  /*6fd0*/  SYNCS.PHASECHK.TRANS64.TRYWAIT P0, [R0+URZ], R3 ;  /* 0x00000003000075a7 */ /* 0x0022a400080011ff */
[----:B--2---:R-:W-:Y:S05]  /*6fe0*/  @!P0 NANOSLEEP.SYNCS 0x989680 ;  /* 0x009896800000895d */ /* 0x004fea0003900000 */
[----:B------:R-:W2:Y:S02]  /*6ff0*/  @!P0 SYNCS.PHASECHK.TRANS64 P0, [R0+URZ], R3 ;  /* 0x00000003000085a7 */ /* 0x000ea400080010ff */
[----:B--2---:R-:W-:Y:S05]  /*7000*/  @!P0 BRA `(.L_x_118) ;  /* 0xfffffffc00f08947 */ /* 0x004fea000383ffff */
[----:B------:R-:W-:Y:S05]  /*7010*/  BRA `(.L_x_119) ;  /* 0xffffffbc00407947 */ /* 0x000fea000383ffff */
.L_x_50:
[----:B------:R-:W-:-:S07]  /*7020*/  MOV R0, UR5 ;  /* 0x0000000500007c02 */ /* 0x000fce0008000f00 */
.L_x_120:
[----:B-1----:R1:W2:Y:S02]  /*7030*/  SYNCS.PHASECHK.TRANS64.TRYWAIT P0, [R0+URZ], R3 ;  /* 0x00000003000075a7 */ /* 0x0022a400080011ff */
[----:B--2---:R-:W-:Y:S05]  /*7040*/  @!P0 NANOSLEEP.SYNCS 0x989680 ;  /* 0x009896800000895d */ /* 0x004fea0003900000 */
[----:B------:R-:W2:Y:S02]  /*7050*/  @!P0 SYNCS.PHASECHK.TRANS64 P0, [R0+URZ], R3 ;  /* 0x00000003000085a7 */ /* 0x000ea400080010ff */
[----:B--2---:R-:W-:Y:S05]  /*7060*/  @!P0 BRA `(.L_x_120) ;  /* 0xfffffffc00f08947 */ /* 0x004fea000383ffff */
[----:B------:R-:W-:Y:S05]  /*7070*/  BRA `(.L_x_121) ;  /* 0xffffffbc004c7947 */ /* 0x000fea000383ffff */
.L_x_51:
[----:B------:R-:W-:-:S07]  /*7080*/  MOV R0, UR5 ;  /* 0x0000000500007c02 */ /* 0x000fce0008000f00 */
.L_x_122:
[----:B-1----:R1:W2:Y:S02]  /*7090*/  SYNCS.PHASECHK.TRANS64.TRYWAIT P0, [R0+URZ], R3 ;  /* 0x00000003000075a7 */ /* 0x0022a400080011ff */
[----:B--2---:R-:W-:Y:S05]  /*70a0*/  @!P0 NANOSLEEP.SYNCS 0x989680 ;  /* 0x009896800000895d */ /* 0x004fea0003900000 */
[----:B------:R-:W2:Y:S02]  /*70b0*/  @!P0 SYNCS.PHASECHK.TRANS64 P0, [R0+URZ], R3 ;  /* 0x00000003000085a7 */ /* 0x000ea400080010ff */
[----:B--2---:R-:W-:Y:S05]  /*70c0*/  @!P0 BRA `(.L_x_122) ;  /* 0xfffffffc00f08947 */ /* 0x004fea000383ffff */
[----:B------:R-:W-:Y:S05]  /*70d0*/  BRA `(.L_x_123) ;  /* 0xffffffbc00587947 */ /* 0x000fea000383ffff */
.L_x_54:
[----:B--2---:R2:W3:Y:S02]  /*70e0*/  SYNCS.PHASECHK.TRANS64.TRYWAIT P0, [R2+URZ+0xf0], R5 ;  /* 0x0000f005020075a7 */ /* 0x0044e400080011ff */
[----:B---3--:R-:W-:Y:S05]  /*70f0*/  @!P0 NANOSLEEP.SYNCS 0x989680 ;  /* 0x009896800000895d */ /* 0x008fea0003900000 */
[----:B------:R-:W3:Y:S02]  /*7100*/  @!P0 SYNCS.PHASECHK.TRANS64 P0, [R2+URZ+0xf0], R5 ;  /* 0x0000f005020085a7 */ /* 0x000ee400080010ff */
[----:B---3--:R-:W-:Y:S05]  /*7110*/  @!P0 BRA `(.L_x_54) ;  /* 0xfffffffc00f08947 */ /* 0x008fea000383ffff */
[----:B------:R-:W-:Y:S05]  /*7120*/  BRA `(.L_x_124) ;  /* 0xffffffbc00b47947 */ /* 0x000fea000383ffff */
.L_x_55:
[----:B------:R-:W-:-:S07]  /*7130*/  MOV R2, UR4 ;  /* 0x0000000400027c02 */ /* 0x000fce0008000f00 */
.L_x_125:
[----:B--2---:R2:W3:Y:S02]  /*7140*/  SYNCS.PHASECHK.TRANS64.TRYWAIT P0, [R2+URZ+0xa0], R5 ;  /* 0x0000a005020075a7 */ /* 0x0044e400080011ff */
[----:B---3--:R-:W-:Y:S05]  /*7150*/  @!P0 NANOSLEEP.SYNCS 0x989680 ;  /* 0x009896800000895d */ /* 0x008fea0003900000 */
[----:B------:R-:W3:Y:S02]  /*7160*/  @!P0 SYNCS.PHASECHK.TRANS64 P0, [R2+URZ+0xa0], R5 ;  /* 0x0000a005020085a7 */ /* 0x000ee400080010ff */
[----:B---3--:R-:W-:Y:S05]  /*7170*/  @!P0 BRA `(.L_x_125) ;  /* 0xfffffffc00f08947 */ /* 0x008fea000383ffff */
[----:B------:R-:W-:Y:S05]  /*7180*/  BRA `(.L_x_126) ;  /* 0xffffffbc00c47947 */ /* 0x000fea000383ffff */
.L_x_56:
[----:B--2---:R2:W3:Y:S02]  /*7190*/  SYNCS.PHASECHK.TRANS64.TRYWAIT P1, [R2+URZ+0x90], R5 ;  /* 0x00009005020075a7 */ /* 0x0044e400080211ff */
[----:B---3--:R-:W-:Y:S05]  /*71a0*/  @!P1 NANOSLEEP.SYNCS 0x989680 ;  /* 0x009896800000995d */ /* 0x008fea0003900000 */
[----:B------:R-:W3:Y:S02]  /*71b0*/  @!P1 SYNCS.PHASECHK.TRANS64 P1, [R2+URZ+0x90], R5 ;  /* 0x00009005020095a7 */ /* 0x000ee400080210ff */
[----:B---3--:R-:W-:Y:S05]  /*71c0*/  @!P1 BRA `(.L_x_56) ;  /* 0xfffffffc00f09947 */ /* 0x008fea000383ffff */
[----:B------:R-:W-:Y:S05]  /*71d0*/  BRA `(.L_x_127) ;  /* 0xffffffbc00f47947 */ /* 0x000fea000383ffff */
.L_x_59:
[----:B------:R-:W-:-:S07]  /*71e0*/  MOV R0, UR4 ;  /* 0x0000000400007c02 */ /* 0x000fce0008000f00 */
.L_x_128:
[----:B--2---:R2:W3:Y:S02]  /*71f0*/  SYNCS.PHASECHK.TRANS64.TRYWAIT P0, [R0+URZ+0xa0], R3 ;  /* 0x0000a003000075a7 */ /* 0x0044e400080011ff */
[----:B---3--:R-:W-:Y:S05]  /*7200*/  @!P0 NANOSLEEP.SYNCS 0x989680 ;  /* 0x009896800000895d */ /* 0x008fea0003900000 */
[----:B------:R-:W3:Y:S02]  /*7210*/  @!P0 SYNCS.PHASECHK.TRANS64 P0, [R0+URZ+0xa0], R3 ;  /* 0x0000a003000085a7 */ /* 0x000ee400080010ff */
[----:B---3--:R-:W-:Y:S05]  /*7220*/  @!P0 BRA `(.L_x_128) ;  /* 0xfffffffc00f08947 */ /* 0x008fea000383ffff */
[----:B------:R-:W-:Y:S05]  /*7230*/  BRA `(.L_x_58) ;  /* 0xffffffc000487947 */ /* 0x000fea000383ffff */
.L_x_66:
[----:B-1----:R1:W2:Y:S02]  /*7240*/  SYNCS.PHASECHK.TRANS64.TRYWAIT P1, [R0+URZ+0x90], R5 ;  /* 0x00009005000075a7 */ /* 0x0022a400080211ff */
[----:B--2---:R-:W-:Y:S05]  /*7250*/  @!P1 NANOSLEEP.SYNCS 0x989680 ;  /* 0x009896800000995d */ /* 0x004fea0003900000 */
[----:B------:R-:W2:Y:S02]  /*7260*/  @!P1 SYNCS.PHASECHK.TRANS64 P1, [R0+URZ+0x90], R5 ;  /* 0x00009005000095a7 */ /* 0x000ea400080210ff */
[----:B--2---:R-:W-:Y:S05]  /*7270*/  @!P1 BRA `(.L_x_66) ;  /* 0xfffffffc00f09947 */ /* 0x004fea000383ffff */
[----:B------:R-:W-:Y:S05]  /*7280*/  BRA `(.L_x_129) ;  /* 0xffffffc400b07947 */ /* 0x000fea000383ffff */
.L_x_67:
[----:B------:R-:W-:-:S13]  /*7290*/  R2UR UR4, R13 ;  /* 0x000000000d0472ca */ /* 0x000fda00000e0000 */
[----:B------:R-:W-:-:S07]  /*72a0*/  MOV R3, UR4 ;  /* 0x0000000400037c02 */ /* 0x000fce0008000f00 */
.L_x_130:
[----:B-1----:R1:W2:Y:S02]  /*72b0*/  SYNCS.PHASECHK.TRANS64.TRYWAIT P0, [R3+URZ+0xd0], R0 ;  /* 0x0000d000030075a7 */ /* 0x0022a400080011ff */
[----:B--2---:R-:W-:Y:S05]  /*72c0*/  @!P0 NANOSLEEP.SYNCS 0x989680 ;  /* 0x009896800000895d */ /* 0x004fea0003900000 */
[----:B------:R-:W2:Y:S02]  /*72d0*/  @!P0 SYNCS.PHASECHK.TRANS64 P0, [R3+URZ+0xd0], R0 ;  /* 0x0000d000030085a7 */ /* 0x000ea400080010ff */
[----:B--2---:R-:W-:Y:S05]  /*72e0*/  @!P0 BRA `(.L_x_130) ;  /* 0xfffffffc00f08947 */ /* 0x004fea000383ffff */
[----:B------:R-:W-:Y:S05]  /*72f0*/  BRA `(.L_x_131) ;  /* 0xffffffc800047947 */ /* 0x000fea000383ffff */
.L_x_70:
[----:B------:R-:W-:Y:S07]  /*7300*/  MOV R0, UR5 ;  /* 0x0000000500007c02 */ /* 0x000fee0008000f00 */
.L_x_132:
[----:B-1----:R1:W2:Y:S02]  /*7310*/  SYNCS.PHASECHK.TRANS64.TRYWAIT P0, [R0+URZ], R3 ;  /* 0x00000003000075a7 */ /* 0x0022a400080011ff */
[----:B--2---:R-:W-:Y:S05]  /*7320*/  @!P0 NANOSLEEP.SYNCS 0x989680 ;  /* 0x009896800000895d */ /* 0x004fea0003900000 */
[----:B------:R-:W2:Y:S02]  /*7330*/  @!P0 SYNCS.PHASECHK.TRANS64 P0, [R0+URZ], R3 ;  /* 0x00000003000085a7 */ /* 0x000ea400080010ff */
[----:B--2---:R-:W-:Y:S05]  /*7340*/  @!P0 BRA `(.L_x_132) ;  /* 0xfffffffc00f08947 */ /* 0x004fea000383ffff */
[----:B------:R-:W-:Y:S05]  /*7350*/  BRA `(.L_x_69) ;  /* 0xffffffc800207947 */ /* 0x000fea000383ffff */
.L_x_73:
[----:B------:R-:W-:-:S07]  /*7360*/  MOV R0, UR4 ;  /* 0x0000000400007c02 */ /* 0x000fce0008000f00 */
.L_x_133:
[----:B--2---:R2:W3:Y:S02]  /*7370*/  SYNCS.PHASECHK.TRANS64.TRYWAIT P0, [R0+URZ], R3 ;  /* 0x00000003000075a7 */ /* 0x0044e400080011ff */
[----:B---3--:R-:W-:Y:S05]  /*7380*/  @!P0 NANOSLEEP.SYNCS 0x989680 ;  /* 0x009896800000895d */ /* 0x008fea0003900000 */
[----:B------:R-:W3:Y:S02]  /*7390*/  @!P0 SYNCS.PHASECHK.TRANS64 P0, [R0+URZ], R3 ;  /* 0x00000003000085a7 */ /* 0x000ee400080010ff */
[----:B---3--:R-:W-:Y:S05]  /*73a0*/  @!P0 BRA `(.L_x_133) ;  /* 0xfffffffc00f08947 */ /* 0x008fea000383ffff */
[----:B------:R-:W-:Y:S05]  /*73b0*/  BRA `(.L_x_134) ;  /* 0xffffffd0002c7947 */ /* 0x000fea000383ffff */
.L_x_74:
[----:B------:R-:W-:-:S07]  /*73c0*/  MOV R0, UR5 ;  /* 0x0000000500007c02 */ /* 0x000fce0008000f00 */
.L_x_135:
[----:B-1----:R1:W2:Y:S02]  /*73d0*/  SYNCS.PHASECHK.TRANS64.TRYWAIT P0, [R0+URZ], R3 ;  /* 0x00000003000075a7 */ /* 0x0022a400080011ff */
[----:B--2---:R-:W-:Y:S05]  /*73e0*/  @!P0 NANOSLEEP.SYNCS 0x989680 ;  /* 0x009896800000895d */ /* 0x004fea0003900000 */
[----:B------:R-:W2:Y:S02]  /*73f0*/  @!P0 SYNCS.PHASECHK.TRANS64 P0, [R0+URZ], R3 ;  /* 0x00000003000085a7 */ /* 0x000ea400080010ff */
[----:B--2---:R-:W-:Y:S05]  /*7400*/  @!P0 BRA `(.L_x_135) ;  /* 0xfffffffc00f08947 */ /* 0x004fea000383ffff */
[----:B------:R-:W-:Y:S05]  /*7410*/  BRA `(.L_x_136) ;  /* 0xffffffd000387947 */ /* 0x000fea000383ffff */
.L_x_75:
[----:B------:R-:W-:-:S07]  /*7420*/  MOV R0, UR5 ;  /* 0x0000000500007c02 */ /* 0x000fce0008000f00 */
.L_x_137:
[----:B-1----:R1:W2:Y:S02]  /*7430*/  SYNCS.PHASECHK.TRANS64.TRYWAIT P0, [R0+URZ], R3 ;  /* 0x00000003000075a7 */ /* 0x0022a400080011ff */
[----:B--2---:R-:W-:Y:S05]  /*7440*/  @!P0 NANOSLEEP.SYNCS 0x989680 ;  /* 0x009896800000895d */ /* 0x004fea0003900000 */
[----:B------:R-:W2:Y:S02]  /*7450*/  @!P0 SYNCS.PHASECHK.TRANS64 P0, [R0+URZ], R3 ;  /* 0x00000003000085a7 */ /* 0x000ea400080010ff */
[----:B--2---:R-:W-:Y:S05]  /*7460*/  @!P0 BRA `(.L_x_137) ;  /* 0xfffffffc00f08947 */ /* 0x004fea000383ffff */
[----:B------:R-:W-:Y:S05]  /*7470*/  BRA `(.L_x_138) ;  /* 0xffffffd000447947 */ /* 0x000fea000383ffff */
.L_x_76:
[----:B------:R-:W-:-:S07]  /*7480*/  MOV R0, UR4 ;  /* 0x0000000400007c02 */ /* 0x000fce0008000f00 */
.L_x_139:
[----:B-1----:R1:W2:Y:S02]  /*7490*/  SYNCS.PHASECHK.TRANS64.TRYWAIT P0, [R0+URZ], R3 ;  /* 0x00000003000075a7 */ /* 0x0022a400080011ff */
[----:B--2---:R-:W-:Y:S05]  /*74a0*/  @!P0 NANOSLEEP.SYNCS 0x989680 ;  /* 0x009896800000895d */ /* 0x004fea0003900000 */
[----:B------:R-:W2:Y:S02]  /*74b0*/  @!P0 SYNCS.PHASECHK.TRANS64 P0, [R0+URZ], R3 ;  /* 0x00000003000085a7 */ /* 0x000ea400080010ff */
[----:B--2---:R-:W-:Y:S05]  /*74c0*/  @!P0 BRA `(.L_x_139) ;  /* 0xfffffffc00f08947 */ /* 0x004fea000383ffff */
[----:B------:R-:W-:Y:S05]  /*74d0*/  BRA `(.L_x_140) ;  /* 0xffffffd000507947 */ /* 0x000fea000383ffff */
.L_x_81:
[----:B--2---:R2:W3:Y:S02]  /*74e0*/  SYNCS.PHASECHK.TRANS64.TRYWAIT P0, [R3+URZ+0x90], R0 ;  /* 0x00009000030075a7 */ /* 0x0044e400080011ff */
[----:B---3--:R-:W-:Y:S05]  /*74f0*/  @!P0 NANOSLEEP.SYNCS 0x989680 ;  /* 0x009896800000895d */ /* 0x008fea0003900000 */
[----:B------:R-:W3:Y:S02]  /*7500*/  @!P0 SYNCS.PHASECHK.TRANS64 P0, [R3+URZ+0x90], R0 ;  /* 0x00009000030085a7 */ /* 0x000ee400080010ff */
[----:B---3--:R-:W-:Y:S05]  /*7510*/  @!P0 BRA `(.L_x_81) ;  /* 0xfffffffc00f08947 */ /* 0x008fea000383ffff */
[----:B------:R-:W-:Y:S05]  /*7520*/  BRA `(.L_x_141) ;  /* 0xffffffd400787947 */ /* 0x000fea000383ffff */
.L_x_84:
[----:B------:R-:W-:Y:S07]  /*7530*/  MOV R0, UR24 ;  /* 0x0000001800007c02 */ /* 0x000fee0008000f00 */
.L_x_142:
[----:B--2---:R2:W3:Y:S02]  /*7540*/  SYNCS.PHASECHK.TRANS64.TRYWAIT P1, [R0+URZ+0x88], R3 ;  /* 0x00008803000075a7 */ /* 0x0044e400080211ff */
[----:B---3--:R-:W-:Y:S05]  /*7550*/  @!P1 NANOSLEEP.SYNCS 0x989680 ;  /* 0x009896800000995d */ /* 0x008fea0003900000 */
[----:B------:R-:W3:Y:S02]  /*7560*/  @!P1 SYNCS.PHASECHK.TRANS64 P1, [R0+URZ+0x88], R3 ;  /* 0x00008803000095a7 */ /* 0x000ee400080210ff */
[----:B---3--:R-:W-:Y:S05]  /*7570*/  @!P1 BRA `(.L_x_142) ;  /* 0xfffffffc00f09947 */ /* 0x008fea000383ffff */
[----:B------:R-:W-:Y:S05]  /*7580*/  BRA `(.L_x_83) ;  /* 0xffffffd800e87947 */ /* 0x000fea000383ffff */
.L_x_87:
[----:B------:R-:W-:Y:S07]  /*7590*/  MOV R3, UR4 ;  /* 0x0000000400037c02 */ /* 0x000fee0008000f00 */
.L_x_143:
[----:B--2---:R2:W3:Y:S02]  /*75a0*/  SYNCS.PHASECHK.TRANS64.TRYWAIT P0, [R3+URZ+0x70], R0 ;  /* 0x00007000030075a7 */ /* 0x0044e400080011ff */
[----:B---3--:R-:W-:Y:S05]  /*75b0*/  @!P0 NANOSLEEP.SYNCS 0x989680 ;  /* 0x009896800000895d */ /* 0x008fea0003900000 */
[----:B------:R-:W3:Y:S02]  /*75c0*/  @!P0 SYNCS.PHASECHK.TRANS64 P0, [R3+URZ+0x70], R0 ;  /* 0x00007000030085a7 */ /* 0x000ee400080010ff */
[----:B---3--:R-:W-:Y:S05]  /*75d0*/  @!P0 BRA `(.L_x_143) ;  /* 0xfffffffc00f08947 */ /* 0x008fea000383ffff */
[----:B------:R-:W-:Y:S05]  /*75e0*/  BRA `(.L_x_144) ;  /* 0xffffffdc00447947 */ /* 0x000fea000383ffff */
.L_x_89:
[----:B------:R-:W-:-:S07]  /*75f0*/  MOV R0, UR4 ;  /* 0x0000000400007c02 */ /* 0x000fce0008000f00 */
.L_x_145:
[----:B---3--:R3:W4:Y:S02]  /*7600*/  SYNCS.PHASECHK.TRANS64.TRYWAIT P0, [R0+URZ], R3 ;  /* 0x00000003000075a7 */ /* 0x00872400080011ff */
[----:B----4-:R-:W-:Y:S05]  /*7610*/  @!P0 NANOSLEEP.SYNCS 0x989680 ;  /* 0x009896800000895d */ /* 0x010fea0003900000 */
[----:B------:R-:W4:Y:S02]  /*7620*/  @!P0 SYNCS.PHASECHK.TRANS64 P0, [R0+URZ], R3 ;  /* 0x00000003000085a7 */ /* 0x000f2400080010ff */
[----:B----4-:R-:W-:Y:S05]  /*7630*/  @!P0 BRA `(.L_x_145) ;  /* 0xfffffffc00f08947 */ /* 0x010fea000383ffff */
[----:B------:R-:W-:Y:S05]  /*7640*/  BRA `(.L_x_146) ;  /* 0xffffffdc00e07947 */ /* 0x000fea000383ffff */
.L_x_91:
[----:B-1----:R1:W2:Y:S02]  /*7650*/  SYNCS.PHASECHK.TRANS64.TRYWAIT P0, [R0+URZ+0x90], R3 ;  /* 0x00009003000075a7 */ /* 0x0022a400080011ff */
[----:B--2---:R-:W-:Y:S05]  /*7660*/  @!P0 NANOSLEEP.SYNCS 0x989680 ;  /* 0x009896800000895d */ /* 0x004fea0003900000 */
[----:B------:R-:W2:Y:S02]  /*7670*/  @!P0 SYNCS.PHASECHK.TRANS64 P0, [R0+URZ+0x90], R3 ;  /* 0x00009003000085a7 */ /* 0x000ea400080010ff */
[----:B--2---:R-:W-:Y:S05]  /*7680*/  @!P0 BRA `(.L_x_91) ;  /* 0xfffffffc00f08947 */ /* 0x004fea000383ffff */
[----:B------:R-:W-:Y:S05]  /*7690*/  BRA `(.L_x_147) ;  /* 0xffffffe000ac7947 */ /* 0x000fea000383ffff */
.L_x_97:
[----:B------:R-:W-:Y:S07]  /*76a0*/  MOV R0, UR4 ;  /* 0x0000000400007c02 */ /* 0x000fee0008000f00 */
.L_x_148:
[----:B-1----:R1:W2:Y:S02]  /*76b0*/  SYNCS.PHASECHK.TRANS64.TRYWAIT P2, [R0+URZ+0x60], R3 ;  /* 0x00006003000075a7 */ /* 0x0022a400080411ff */
[----:B--2---:R-:W-:Y:S05]  /*76c0*/  @!P2 NANOSLEEP.SYNCS 0x989680 ;  /* 0x009896800000a95d */ /* 0x004fea0003900000 */
[----:B------:R-:W2:Y:S02]  /*76d0*/  @!P2 SYNCS.PHASECHK.TRANS64 P2, [R0+URZ+0x60], R3 ;  /* 0x000060030000a5a7 */ /* 0x000ea400080410ff */
[----:B--2---:R-:W-:Y:S05]  /*76e0*/  @!P2 BRA `(.L_x_148) ;  /* 0xfffffffc00f0a947 */ /* 0x004fea000383ffff */
[----:B------:R-:W-:Y:S05]  /*76f0*/  BRA `(.L_x_96) ;  /* 0xffffffec00787947 */ /* 0x000fea000383ffff */
.L_x_99:
[----:B------:R-:W-:Y:S07]  /*7700*/  MOV R3, UR44 ;  /* 0x0000002c00037c02 */ /* 0x000fee0008000f00 */
.L_x_149:
[----:B------:R1:W1:Y:S02]  /*7710*/  SYNCS.PHASECHK.TRANS64.TRYWAIT P1, [R3+URZ+0xb0], R2 ;  /* 0x0000b002030075a7 */ /* 0x00026400080211ff */
[----:B-1----:R-:W-:Y:S05]  /*7720*/  @!P1 NANOSLEEP.SYNCS 0x989680 ;  /* 0x009896800000995d */ /* 0x002fea0003900000 */
[----:B------:R-:W1:Y:S02]  /*7730*/  @!P1 SYNCS.PHASECHK.TRANS64 P1, [R3+URZ+0xb0], R2 ;  /* 0x0000b002030095a7 */ /* 0x000e6400080210ff */
[----:B-1----:R-:W-:Y:S05]  /*7740*/  @!P1 BRA `(.L_x_149) ;  /* 0xfffffffc00f09947 */ /* 0x002fea000383ffff */
[----:B------:R-:W-:Y:S05]  /*7750*/  BRA `(.L_x_98) ;  /* 0xffffffec00ac7947 */ /* 0x000fea000383ffff */
        .weak           $__internal_0_$__cuda_sm10x_tcgen05_guardrail_trap_col_being_dealloced_not_returned_by_alloc
        .type           $__internal_0_$__cuda_sm10x_tcgen05_guardrail_trap_col_being_dealloced_not_returned_by_alloc,@function
        .size           $__internal_0_$__cuda_sm10x_tcgen05_guardrail_trap_col_being_dealloced_not_returned_by_alloc,($__internal_1_$__cuda_sm10x_tcgen05_guardrail_trap_phase_invalid_during_alloc - $__internal_0_$__cuda_sm10x_tcgen05_guardrail_trap_col_being_dealloced_not_returned_by_alloc)
$__internal_0_$__cuda_sm10x_tcgen05_guardrail_trap_col_being_dealloced_not_returned_by_alloc:
[----:B------:R-:W-:Y:S05]  /*7760*/  BPT.TRAP 0x1 ;  /* 0x000000040000795c */ /* 0x000fea0000300000 */
[----:B------:R-:W-:-:S04]  /*7770*/  HFMA2 R3, -RZ, RZ, 0, 0 ;  /* 0x00000000ff037431 */ /* 0x000fc800000001ff */
[----:B------:R-:W-:Y:S05]  /*7780*/  RET.REL.NODEC R2 `(_ZN7cutlass13device_kernelINS_4gemm6kernel13GemmUniversalIN4cute5tupleIJiiiiEEENS1_10collective13CollectiveMmaINS1_35MainloopSm100TmaUmmaWarpSpecializedILi6ELi2ELi4ENS5_IJNS4_1CILi2EEENSA_ILi1EEESC_EEEEENS5_IJNSA_ILi64EEENSA_ILi8EEENSA_ILi256EEEEEENS_10bfloat16_tENS5_IJlSC_lEEESJ_SK_NS4_8TiledMMAINS4_8MMA_AtomIJNS4_20SM100_MMA_F16BF16_SSISJ_SJ_fLi64ELi8ELNS4_4UMMA5MajorE0ELSP_0ELNSO_7ScaleInE0ELSQ_0EEEEEENS4_6LayoutINS5_IJSC_SC_SC_EEENS5_IJNSA_ILi0EEESV_SV_EEEEENS5_IJNS4_10UnderscoreESY_SY_EEEEENS4_13SM90_TMA_LOADENS4_14ComposedLayoutINS4_7SwizzleILi3ELi4ELi3EEENS4_18smem_ptr_flag_bitsILi16EEENST_INS5_IJSG_SF_EEENS5_IJSF_SC_EEEEEEEvNS4_8identityENS4_23SM90_TMA_LOAD_MULTICASTES1A_vS1B_EENS_8epilogue10collective18CollectiveEpilogueINS1E_23Sm100TmaWarpSpecializedILi2ELi1ELi4ELb1ELb0EEEJSI_NS5_IJNST_ISF_SC_EENST_ISG_SC_EEEEESJ_SK_SJ_SK_NS1E_6fusion15FusionCallbacksIS1I_NS1M_17LinearCombinationISJ_fSJ_fLNS_15FloatRoundStyleE2EEESI_S1L_JEEENS4_5SM1004TMEM4LOAD26SM100_TMEM_LOAD_16dp256b1xES11_NS12_INS13_ILi0ELi4ELi3EEES16_NST_INS5_IJSG_SG_EEENS5_IJSG_SC_EEEEEEENS4_17SM75_U32x2_LDSM_NENS4_14SM90_TMA_STOREES20_NS4_17SM90_U32x2_STSM_NENS4_39AutoVectorizingCopyWithAssumedAlignmentILi128EEEEEEvvEEEEvNT_6ParamsE) ;  /* 0xffffff88021c7950 */ /* 0x000fea0003c3ffff */
        .weak           $__internal_1_$__cuda_sm10x_tcgen05_guardrail_trap_phase_invalid_during_alloc
        .type           $__internal_1_$__cuda_sm10x_tcgen05_guardrail_trap_phase_invalid_during_alloc,@function
        .size           $__internal_1_$__cuda_sm10x_tcgen05_guardrail_trap_phase_invalid_during_alloc,($__internal_2_$__cuda_sm10x_tcgen05_guardrail_trap_unallocated_columns_being_dealloced - $__internal_1_$__cuda_sm10x_tcgen05_guardrail_trap_phase_invalid_during_alloc)
$__internal_1_$__cuda_sm10x_tcgen05_guardrail_trap_phase_invalid_during_alloc:
[----:B------:R-:W-:Y:S05]  /*7790*/  BPT.TRAP 0x1 ;  /* 0x000000040000795c */ /* 0x000fea0000300000 */
[----:B------:R-:W-:-:S04]  /*77a0*/  MOV R5, 0x0 ;  /* 0x0000000000057802 */ /* 0x000fc80000000f00 */
[----:B------:R-:W-:Y:S05]  /*77b0*/  RET.REL.NODEC R4 `(_ZN7cutlass13device_kernelINS_4gemm6kernel13GemmUniversalIN4cute5tupleIJiiiiEEENS1_10collective13CollectiveMmaINS1_35MainloopSm100TmaUmmaWarpSpecializedILi6ELi2ELi4ENS5_IJNS4_1CILi2EEENSA_ILi1EEESC_EEEEENS5_IJNSA_ILi64EEENSA_ILi8EEENSA_ILi256EEEEEENS_10bfloat16_tENS5_IJlSC_lEEESJ_SK_NS4_8TiledMMAINS4_8MMA_AtomIJNS4_20SM100_MMA_F16BF16_SSISJ_SJ_fLi64ELi8ELNS4_4UMMA5MajorE0ELSP_0ELNSO_7ScaleInE0ELSQ_0EEEEEENS4_6LayoutINS5_IJSC_SC_SC_EEENS5_IJNSA_ILi0EEESV_SV_EEEEENS5_IJNS4_10UnderscoreESY_SY_EEEEENS4_13SM90_TMA_LOADENS4_14ComposedLayoutINS4_7SwizzleILi3ELi4ELi3EEENS4_18smem_ptr_flag_bitsILi16EEENST_INS5_IJSG_SF_EEENS5_IJSF_SC_EEEEEEEvNS4_8identityENS4_23SM90_TMA_LOAD_MULTICASTES1A_vS1B_EENS_8epilogue10collective18CollectiveEpilogueINS1E_23Sm100TmaWarpSpecializedILi2ELi1ELi4ELb1ELb0EEEJSI_NS5_IJNST_ISF_SC_EENST_ISG_SC_EEEEESJ_SK_SJ_SK_NS1E_6fusion15FusionCallbacksIS1I_NS1M_17LinearCombinationISJ_fSJ_fLNS_15FloatRoundStyleE2EEESI_S1L_JEEENS4_5SM1004TMEM4LOAD26SM100_TMEM_LOAD_16dp256b1xES11_NS12_INS13_ILi0ELi4ELi3EEES16_NST_INS5_IJSG_SG_EEENS5_IJSG_SC_EEEEEEENS4_17SM75_U32x2_LDSM_NENS4_14SM90_TMA_STOREES20_NS4_17SM90_U32x2_STSM_NENS4_39AutoVectorizingCopyWithAssumedAlignmentILi128EEEEEEvvEEEEvNT_6ParamsE) ;  /* 0xffffff8804107950 */ /* 0x000fea0003c3ffff */
        .weak           $__internal_2_$__cuda_sm10x_tcgen05_guardrail_trap_unallocated_columns_being_dealloced
        .type           $__internal_2_$__cuda_sm10x_tcgen05_guardrail_trap_unallocated_columns_being_dealloced,@function
        .size           $__internal_2_$__cuda_sm10x_tcgen05_guardrail_trap_unallocated_columns_being_dealloced,(.L_x_151 - $__internal_2_$__cuda_sm10x_tcgen05_guardrail_trap_unallocated_columns_being_dealloced)
$__internal_2_$__cuda_sm10x_tcgen05_guardrail_trap_unallocated_columns_being_dealloced:
[----:B------:R-:W-:Y:S05]  /*77c0*/  BPT.TRAP 0x1 ;  /* 0x000000040000795c */ /* 0x000fea0000300000 */
[----:B------:R-:W-:-:S04]  /*77d0*/  HFMA2 R3, -RZ, RZ, 0, 0 ;  /* 0x00000000ff037431 */ /* 0x000fc800000001ff */
[----:B------:R-:W-:Y:S05]  /*77e0*/  RET.REL.NODEC R2 `(_ZN7cutlass13device_kernelINS_4gemm6kernel13GemmUniversalIN4cute5tupleIJiiiiEEENS1_10collective13CollectiveMmaINS1_35MainloopSm100TmaUmmaWarpSpecializedILi6ELi2ELi4ENS5_IJNS4_1CILi2EEENSA_ILi1EEESC_EEEEENS5_IJNSA_ILi64EEENSA_ILi8EEENSA_ILi256EEEEEENS_10bfloat16_tENS5_IJlSC_lEEESJ_SK_NS4_8TiledMMAINS4_8MMA_AtomIJNS4_20SM100_MMA_F16BF16_SSISJ_SJ_fLi64ELi8ELNS4_4UMMA5MajorE0ELSP_0ELNSO_7ScaleInE0ELSQ_0EEEEEENS4_6LayoutINS5_IJSC_SC_SC_EEENS5_IJNSA_ILi0EEESV_SV_EEEEENS5_IJNS4_10UnderscoreESY_SY_EEEEENS4_13SM90_TMA_LOADENS4_14ComposedLayoutINS4_7SwizzleILi3ELi4ELi3EEENS4_18smem_ptr_flag_bitsILi16EEENST_INS5_IJSG_SF_EEENS5_IJSF_SC_EEEEEEEvNS4_8identityENS4_23SM90_TMA_LOAD_MULTICASTES1A_vS1B_EENS_8epilogue10collective18CollectiveEpilogueINS1E_23Sm100TmaWarpSpecializedILi2ELi1ELi4ELb1ELb0EEEJSI_NS5_IJNST_ISF_SC_EENST_ISG_SC_EEEEESJ_SK_SJ_SK_NS1E_6fusion15FusionCallbacksIS1I_NS1M_17LinearCombinationISJ_fSJ_fLNS_15FloatRoundStyleE2EEESI_S1L_JEEENS4_5SM1004TMEM4LOAD26SM100_TMEM_LOAD_16dp256b1xES11_NS12_INS13_ILi0ELi4ELi3EEES16_NST_INS5_IJSG_SG_EEENS5_IJSG_SC_EEEEEEENS4_17SM75_U32x2_LDSM_NENS4_14SM90_TMA_STOREES20_NS4_17SM90_U32x2_STSM_NENS4_39AutoVectorizingCopyWithAssumedAlignmentILi128EEEEEEvvEEEEvNT_6ParamsE) ;  /* 0xffffff8802047950 */ /* 0x000fea0003c3ffff */
.L_x_150:
[----:B------:R-:W-:-:S00]  /*77f0*/  BRA `(.L_x_150) ;  /* 0xfffffffc00fc7947 */ /* 0x000fc0000383ffff */
[----:B------:R-:W-:-:S00]  /*7800*/  NOP ;  /* 0x0000000000007918 */ /* 0x000fc00000000000 */
[----:B------:R-:W-:-:S00]  /*7810*/  NOP ;  /* 0x0000000000007918 */ /* 0x000fc00000000000 */
[----:B------:R-:W-:-:S00]  /*7820*/  NOP ;  /* 0x0000000000007918 */ /* 0x000fc00000000000 */
[----:B------:R-:W-:-:S00]  /*7830*/  NOP ;  /* 0x0000000000007918 */ /* 0x000fc00000000000 */
[----:B------:R-:W-:-:S00]  /*7840*/  NOP ;  /* 0x0000000000007918 */ /* 0x000fc00000000000 */
[----:B------:R-:W-:-:S00]  /*7850*/  NOP ;  /* 0x0000000000007918 */ /* 0x000fc00000000000 */
[----:B------:R-:W-:-:S00]  /*7860*/  NOP ;  /* 0x0000000000007918 */ /* 0x000fc00000000000 */
[----:B------:R-:W-:-:S00]  /*7870*/  NOP ;  /* 0x0000000000007918 */ /* 0x000fc00000000000 */
.L_x_151:


//--------------------- .nv.global.init           --------------------------
	.section	.nv.global.init,"aw",@progbits
.nv.global.init:
	.type		$str$26,@object
	.size		$str$26,($str$25 - $str$26)
$str$26:
        /*0000*/ 	.byte	0x2f, 0x74, 0x6d, 0x70, 0x2f, 0x63, 0x75, 0x74, 0x6c, 0x61, 0x73, 0x73, 0x5f, 0x73, 0x77, 0x65
        /*0010*/ 	.byte	0x65, 0x70, 0x5f, 0x73, 0x72, 0x63, 0x2f, 0x69, 0x6e, 0x63, 0x6c, 0x75, 0x64, 0x65, 0x2f, 0x63
        /*0020*/ 	.byte	0x75, 0x74, 0x65, 0x2f, 0x61, 0x74, 0x6f, 0x6d, 0x2f, 0x63, 0x6f, 0x70, 0x79, 0x5f, 0x74, 0x72
        /*0030*/ 	.byte	0x61, 0x69, 0x74, 0x73, 0x5f, 0x73, 0x6d, 0x31, 0x30, 0x30, 0x2e, 0x68, 0x70, 0x70, 0x00
	.type		$str$25,@object
	.size		$str$25,(__unnamed_1 - $str$25)
$str$25:
        /*003f*/ 	.byte	0x28, 0x28, 0x75, 0x69, 0x6e, 0x74, 0x33, 0x32, 0x5f, 0x74, 0x28, 0x74, 0x68, 0x72, 0x65, 0x61
        /*004f*/ 	.byte	0x64, 0x49, 0x64, 0x78, 0x2e, 0x78, 0x29, 0x20, 0x2f, 0x20, 0x33, 0x32, 0x29, 0x20, 0x25, 0x20
        /*005f*/ 	.byte	0x34, 0x29, 0x20, 0x3d, 0x3d, 0x20, 0x28, 0x28, 0x28, 0x74, 0x6d, 0x65, 0x6d, 0x5f, 0x61, 0x64
        /*006f*/ 	.byte	0x64, 0x72, 0x20, 0x3e, 0x3e, 0x20, 0x31, 0x36, 0x29, 0x20, 0x2f, 0x20, 0x33, 0x32, 0x29, 0x20
        /*007f*/ 	.byte	0x25, 0x20, 0x34, 0x29, 0x00
	.type		__unnamed_1,@object
	.size		__unnamed_1,(.L_1 - __unnamed_1)
__unnamed_1:
        /*0084*/ 	.byte	0x63, 0x6f, 0x6e, 0x73, 0x74, 0x65, 0x78, 0x70, 0x72, 0x20, 0x76, 0x6f, 0x69, 0x64, 0x20, 0x63
        /* <DEDUP_REMOVED lines=39> */
        /*0304*/ 	.byte	0x3a, 0x43, 0x3c, 0x30, 0x3e, 0x3e, 0x3e, 0x3e, 0x5d, 0x00
.L_1:


//--------------------- .nv.shared._ZN7cutlass13device_kernelINS_4gemm6kernel13GemmUniversalIN4cute5tupleIJiiiiEEENS1_10collective13CollectiveMmaINS1_35MainloopSm100TmaUmmaWarpSpecializedILi6ELi2ELi4ENS5_IJNS4_1CILi2EEENSA_ILi1EEESC_EEEEENS5_IJNSA_ILi64EEENSA_ILi8EEENSA_ILi256EEEEEENS_10bfloat16_tENS5_IJlSC_lEEESJ_SK_NS4_8TiledMMAINS4_8MMA_AtomIJNS4_20SM100_MMA_F16BF16_SSISJ_SJ_fLi64ELi8ELNS4_4UMMA5MajorE0ELSP_0ELNSO_7ScaleInE0ELSQ_0EEEEEENS4_6LayoutINS5_IJSC_SC_SC_EEENS5_IJNSA_ILi0EEESV_SV_EEEEENS5_IJNS4_10UnderscoreESY_SY_EEEEENS4_13SM90_TMA_LOADENS4_14ComposedLayoutINS4_7SwizzleILi3ELi4ELi3EEENS4_18smem_ptr_flag_bitsILi16EEENST_INS5_IJSG_SF_EEENS5_IJSF_SC_EEEEEEEvNS4_8identityENS4_23SM90_TMA_LOAD_MULTICASTES1A_vS1B_EENS_8epilogue10collective18CollectiveEpilogueINS1E_23Sm100TmaWarpSpecializedILi2ELi1ELi4ELb1ELb0EEEJSI_NS5_IJNST_ISF_SC_EENST_ISG_SC_EEEEESJ_SK_SJ_SK_NS1E_6fusion15FusionCallbacksIS1I_NS1M_17LinearCombinationISJ_fSJ_fLNS_15FloatRoundStyleE2EEESI_S1L_JEEENS4_5SM1004TMEM4LOAD26SM100_TMEM_LOAD_16dp256b1xES11_NS12_INS13_ILi0ELi4ELi3EEES16_NST_INS5_IJSG_SG_EEENS5_IJSG_SC_EEEEEEENS4_17SM75_U32x2_LDSM_NENS4_14SM90_TMA_STOREES20_NS4_17SM90_U32x2_STSM_NENS4_39AutoVectorizingCopyWithAssumedAlignmentILi128EEEEEEvvEEEEvNT_6ParamsE --------------------------
	.section	.nv.shared._ZN7cutlass13device_kernelINS_4gemm6kernel13GemmUniversalIN4cute5tupleIJiiiiEEENS1_10collective13CollectiveMmaINS1_35MainloopSm100TmaUmmaWarpSpecializedILi6ELi2ELi4ENS5_IJNS4_1CILi2EEENSA_ILi1EEESC_EEEEENS5_IJNSA_ILi64EEENSA_ILi8EEENSA_ILi256EEEEEENS_10bfloat16_tENS5_IJlSC_lEEESJ_SK_NS4_8TiledMMAINS4_8MMA_AtomIJNS4_20SM100_MMA_F16BF16_SSISJ_SJ_fLi64ELi8ELNS4_4UMMA5MajorE0ELSP_0ELNSO_7ScaleInE0ELSQ_0EEEEEENS4_6LayoutINS5_IJSC_SC_SC_EEENS5_IJNSA_ILi0EEESV_SV_EEEEENS5_IJNS4_10UnderscoreESY_SY_EEEEENS4_13SM90_TMA_LOADENS4_14ComposedLayoutINS4_7SwizzleILi3ELi4ELi3EEENS4_18smem_ptr_flag_bitsILi16EEENST_INS5_IJSG_SF_EEENS5_IJSF_SC_EEEEEEEvNS4_8identityENS4_23SM90_TMA_LOAD_MULTICASTES1A_vS1B_EENS_8epilogue10collective18CollectiveEpilogueINS1E_23Sm100TmaWarpSpecializedILi2ELi1ELi4ELb1ELb0EEEJSI_NS5_IJNST_ISF_SC_EENST_ISG_SC_EEEEESJ_SK_SJ_SK_NS1E_6fusion15FusionCallbacksIS1I_NS1M_17LinearCombinationISJ_fSJ_fLNS_15FloatRoundStyleE2EEESI_S1L_JEEENS4_5SM1004TMEM4LOAD26SM100_TMEM_LOAD_16dp256b1xES11_NS12_INS13_ILi0ELi4ELi3EEES16_NST_INS5_IJSG_SG_EEENS5_IJSG_SC_EEEEEEENS4_17SM75_U32x2_LDSM_NENS4_14SM90_TMA_STOREES20_NS4_17SM90_U32x2_STSM_NENS4_39AutoVectorizingCopyWithAssumedAlignmentILi128EEEEEEvvEEEEvNT_6ParamsE,"aw",@nobits
	.sectionflags	@""
	.align	16
	.zero		1024


//--------------------- .nv.shared.reserved.0     --------------------------
	.section	.nv.shared.reserved.0,"aw",@nobits
	.weak		__nv_reservedSMEM_offset_0_alias
	.size		__nv_reservedSMEM_offset_0_alias, 0, 64
	.other		__nv_reservedSMEM_offset_0_alias,@"STO_CUDA_RESERVED_SHARED STV_DEFAULT"
__nv_reservedSMEM_offset_0_alias:
	.zero		0
.nv.shared.reserved.0:
	.zero		64
	.weak		__nv_reservedSMEM_tcgen05_partition
	.type		__nv_reservedSMEM_tcgen05_partition,@object
	.size		__nv_reservedSMEM_tcgen05_partition,(.L_0 - __nv_reservedSMEM_tcgen05_partition)
__nv_reservedSMEM_tcgen05_partition:
	.zero		32
.L_0:


//--------------------- .nv.global                --------------------------
	.section	.nv.global,"aw",@nobits
.nv.global:
	.type		_ZN40_INTERNAL_3f2c4907_4_k_cu_0b812fae_126834cute1_E,@object
	.size		_ZN40_INTERNAL_3f2c4907_4_k_cu_0b812fae_126834cute1_E,(_ZN40_INTERNAL_3f2c4907_4_k_cu_0b812fae_126834cuda3std3__45__cpo6cbeginE - _ZN40_INTERNAL_3f2c4907_4_k_cu_0b812fae_126834cute1_E)
_ZN40_INTERNAL_3f2c4907_4_k_cu_0b812fae_126834cute1_E:
	.zero		1
	.type		_ZN40_INTERNAL_3f2c4907_4_k_cu_0b812fae_126834cuda3std3__45__cpo6cbeginE,@object
	.size		_ZN40_INTERNAL_3f2c4907_4_k_cu_0b812fae_126834cuda3std3__45__cpo6cbeginE,(_ZN40_INTERNAL_3f2c4907_4_k_cu_0b812fae_126834cuda3std3__48in_placeE - _ZN40_INTERNAL_3f2c4907_4_k_cu_0b812fae_126834cuda3std3__45__cpo6cbeginE)
_ZN40_INTERNAL_3f2c4907_4_k_cu_0b812fae_126834cuda3std3__45__cpo6cbeginE:
	.zero		1
	.type		_ZN40_INTERNAL_3f2c4907_4_k_cu_0b812fae_126834cuda3std3__48in_placeE,@object
	.size		_ZN40_INTERNAL_3f2c4907_4_k_cu_0b812fae_126834cuda3std3__48in_placeE,(_ZN40_INTERNAL_3f2c4907_4_k_cu_0b812fae_126834cuda3std6ranges3__45__cpo9iter_moveE - _ZN40_INTERNAL_3f2c4907_4_k_cu_0b812fae_126834cuda3std3__48in_placeE)
_ZN40_INTERNAL_3f2c4907_4_k_cu_0b812fae_126834cuda3std3__48in_placeE:
	.zero		1
	.type		_ZN40_INTERNAL_3f2c4907_4_k_cu_0b812fae_126834cuda3std6ranges3__45__cpo9iter_moveE,@object
	.size		_ZN40_INTERNAL_3f2c4907_4_k_cu_0b812fae_126834cuda3std6ranges3__45__cpo9iter_moveE,(_ZN40_INTERNAL_3f2c4907_4_k_cu_0b812fae_126834cuda3std3__45__cpo5beginE - _ZN40_INTERNAL_3f2c4907_4_k_cu_0b812fae_126834cuda3std6ranges3__45__cpo9iter_moveE)
_ZN40_INTERNAL_3f2c4907_4_k_cu_0b812fae_126834cuda3std6ranges3__45__cpo9iter_moveE:
	.zero		1
	.type		_ZN40_INTERNAL_3f2c4907_4_k_cu_0b812fae_126834cuda3std3__45__cpo5beginE,@object
	.size		_ZN40_INTERNAL_3f2c4907_4_k_cu_0b812fae_126834cuda3std3__45__cpo5beginE,(_ZN40_INTERNAL_3f2c4907_4_k_cu_0b812fae_126834cuda3std3__442_GLOBAL__N__3f2c4907_4_k_cu_0b812fae_126836ignoreE - _ZN40_INTERNAL_3f2c4907_4_k_cu_0b812fae_126834cuda3std3__45__cpo5beginE)
_ZN40_INTERNAL_3f2c4907_4_k_cu_0b812fae_126834cuda3std3__45__cpo5beginE:
	.zero		1
	.type		_ZN40_INTERNAL_3f2c4907_4_k_cu_0b812fae_126834cuda3std3__442_GLOBAL__N__3f2c4907_4_k_cu_0b812fae_126836ignoreE,@object
	.size		_ZN40_INTERNAL_3f2c4907_4_k_cu_0b812fae_126834cuda3std3__442_GLOBAL__N__3f2c4907_4_k_cu_0b812fae_126836ignoreE,(_ZN40_INTERNAL_3f2c4907_4_k_cu_0b812fae_126834cute7productE - _ZN40_INTERNAL_3f2c4907_4_k_cu_0b812fae_126834cuda3std3__442_GLOBAL__N__3f2c4907_4_k_cu_0b812fae_126836ignoreE)
_ZN40_INTERNAL_3f2c4907_4_k_cu_0b812fae_126834cuda3std3__442_GLOBAL__N__3f2c4907_4_k_cu_0b812fae_126836ignoreE:
	.zero		1
	.type		_ZN40_INTERNAL_3f2c4907_4_k_cu_0b812fae_126834cute7productE,@object
	.size		_ZN40_INTERNAL_3f2c4907_4_k_cu_0b812fae_126834cute7productE,(_ZN40_INTERNAL_3f2c4907_4_k_cu_0b812fae_126834cuda3std3__45__cpo3endE - _ZN40_INTERNAL_3f2c4907_4_k_cu_0b812fae_126834cute7productE)
_ZN40_INTERNAL_3f2c4907_4_k_cu_0b812fae_126834cute7productE:
	.zero		1
	.type		_ZN40_INTERNAL_3f2c4907_4_k_cu_0b812fae_126834cuda3std3__45__cpo3endE,@object
	.size		_ZN40_INTERNAL_3f2c4907_4_k_cu_0b812fae_126834cuda3std3__45__cpo3endE,(_ZN40_INTERNAL_3f2c4907_4_k_cu_0b812fae_126834cuda3std3__419piecewise_constructE - _ZN40_INTERNAL_3f2c4907_4_k_cu_0b812fae_126834cuda3std3__45__cpo3endE)
_ZN40_INTERNAL_3f2c4907_4_k_cu_0b812fae_126834cuda3std3__45__cpo3endE:
	.zero		1
	.type		_ZN40_INTERNAL_3f2c4907_4_k_cu_0b812fae_126834cuda3std3__419piecewise_constructE,@object
	.size		_ZN40_INTERNAL_3f2c4907_4_k_cu_0b812fae_126834cuda3std3__419piecewise_constructE,(_ZN40_INTERNAL_3f2c4907_4_k_cu_0b812fae_126834cuda3std3__45__cpo4cendE - _ZN40_INTERNAL_3f2c4907_4_k_cu_0b812fae_126834cuda3std3__419piecewise_constructE)
_ZN40_INTERNAL_3f2c4907_4_k_cu_0b812fae_126834cuda3std3__419piecewise_constructE:
	.zero		1
	.type		_ZN40_INTERNAL_3f2c4907_4_k_cu_0b812fae_126834cuda3std3__45__cpo4cendE,@object
	.size		_ZN40_INTERNAL_3f2c4907_4_k_cu_0b812fae_126834cuda3std3__45__cpo4cendE,(_ZN40_INTERNAL_3f2c4907_4_k_cu_0b812fae_126834cuda3std6ranges3__45__cpo4swapE - _ZN40_INTERNAL_3f2c4907_4_k_cu_0b812fae_126834cuda3std3__45__cpo4cendE)
_ZN40_INTERNAL_3f2c4907_4_k_cu_0b812fae_126834cuda3std3__45__cpo4cendE:
	.zero		1
	.type		_ZN40_INTERNAL_3f2c4907_4_k_cu_0b812fae_126834cuda3std6ranges3__45__cpo4swapE,@object
	.size		_ZN40_INTERNAL_3f2c4907_4_k_cu_0b812fae_126834cuda3std6ranges3__45__cpo4swapE,(.L_9 - _ZN40_INTERNAL_3f2c4907_4_k_cu_0b812fae_126834cuda3std6ranges3__45__cpo4swapE)
_ZN40_INTERNAL_3f2c4907_4_k_cu_0b812fae_126834cuda3std6ranges3__45__cpo4swapE:
	.zero		1
.L_9:


//--------------------- .nv.constant0._ZN7cutlass13device_kernelINS_4gemm6kernel13GemmUniversalIN4cute5tupleIJiiiiEEENS1_10collective13CollectiveMmaINS1_35MainloopSm100TmaUmmaWarpSpecializedILi6ELi2ELi4ENS5_IJNS4_1CILi2EEENSA_ILi1EEESC_EEEEENS5_IJNSA_ILi64EEENSA_ILi8EEENSA_ILi256EEEEEENS_10bfloat16_tENS5_IJlSC_lEEESJ_SK_NS4_8TiledMMAINS4_8MMA_AtomIJNS4_20SM100_MMA_F16BF16_SSISJ_SJ_fLi64ELi8ELNS4_4UMMA5MajorE0ELSP_0ELNSO_7ScaleInE0ELSQ_0EEEEEENS4_6LayoutINS5_IJSC_SC_SC_EEENS5_IJNSA_ILi0EEESV_SV_EEEEENS5_IJNS4_10UnderscoreESY_SY_EEEEENS4_13SM90_TMA_LOADENS4_14ComposedLayoutINS4_7SwizzleILi3ELi4ELi3EEENS4_18smem_ptr_flag_bitsILi16EEENST_INS5_IJSG_SF_EEENS5_IJSF_SC_EEEEEEEvNS4_8identityENS4_23SM90_TMA_LOAD_MULTICASTES1A_vS1B_EENS_8epilogue10collective18CollectiveEpilogueINS1E_23Sm100TmaWarpSpecializedILi2ELi1ELi4ELb1ELb0EEEJSI_NS5_IJNST_ISF_SC_EENST_ISG_SC_EEEEESJ_SK_SJ_SK_NS1E_6fusion15FusionCallbacksIS1I_NS1M_17LinearCombinationISJ_fSJ_fLNS_15FloatRoundStyleE2EEESI_S1L_JEEENS4_5SM1004TMEM4LOAD26SM100_TMEM_LOAD_16dp256b1xES11_NS12_INS13_ILi0ELi4ELi3EEES16_NST_INS5_IJSG_SG_EEENS5_IJSG_SC_EEEEEEENS4_17SM75_U32x2_LDSM_NENS4_14SM90_TMA_STOREES20_NS4_17SM90_U32x2_STSM_NENS4_39AutoVectorizingCopyWithAssumedAlignmentILi128EEEEEEvvEEEEvNT_6ParamsE --------------------------
	.section	.nv.constant0._ZN7cutlass13device_kernelINS_4gemm6kernel13GemmUniversalIN4cute5tupleIJiiiiEEENS1_10collective13CollectiveMmaINS1_35MainloopSm100TmaUmmaWarpSpecializedILi6ELi2ELi4ENS5_IJNS4_1CILi2EEENSA_ILi1EEESC_EEEEENS5_IJNSA_ILi64EEENSA_ILi8EEENSA_ILi256EEEEEENS_10bfloat16_tENS5_IJlSC_lEEESJ_SK_NS4_8TiledMMAINS4_8MMA_AtomIJNS4_20SM100_MMA_F16BF16_SSISJ_SJ_fLi64ELi8ELNS4_4UMMA5MajorE0ELSP_0ELNSO_7ScaleInE0ELSQ_0EEEEEENS4_6LayoutINS5_IJSC_SC_SC_EEENS5_IJNSA_ILi0EEESV_SV_EEEEENS5_IJNS4_10UnderscoreESY_SY_EEEEENS4_13SM90_TMA_LOADENS4_14ComposedLayoutINS4_7SwizzleILi3ELi4ELi3EEENS4_18smem_ptr_flag_bitsILi16EEENST_INS5_IJSG_SF_EEENS5_IJSF_SC_EEEEEEEvNS4_8identityENS4_23SM90_TMA_LOAD_MULTICASTES1A_vS1B_EENS_8epilogue10collective18CollectiveEpilogueINS1E_23Sm100TmaWarpSpecializedILi2ELi1ELi4ELb1ELb0EEEJSI_NS5_IJNST_ISF_SC_EENST_ISG_SC_EEEEESJ_SK_SJ_SK_NS1E_6fusion15FusionCallbacksIS1I_NS1M_17LinearCombinationISJ_fSJ_fLNS_15FloatRoundStyleE2EEESI_S1L_JEEENS4_5SM1004TMEM4LOAD26SM100_TMEM_LOAD_16dp256b1xES11_NS12_INS13_ILi0ELi4ELi3EEES16_NST_INS5_IJSG_SG_EEENS5_IJSG_SC_EEEEEEENS4_17SM75_U32x2_LDSM_NENS4_14SM90_TMA_STOREES20_NS4_17SM90_U32x2_STSM_NENS4_39AutoVectorizingCopyWithAssumedAlignmentILi128EEEEEEvvEEEEvNT_6ParamsE,"a",@progbits
	.sectionflags	@""
	.align	4
.nv.constant0._ZN7cutlass13device_kernelINS_4gemm6kernel13GemmUniversalIN4cute5tupleIJiiiiEEENS1_10collective13CollectiveMmaINS1_35MainloopSm100TmaUmmaWarpSpecializedILi6ELi2ELi4ENS5_IJNS4_1CILi2EEENSA_ILi1EEESC_EEEEENS5_IJNSA_ILi64EEENSA_ILi8EEENSA_ILi256EEEEEENS_10bfloat16_tENS5_IJlSC_lEEESJ_SK_NS4_8TiledMMAINS4_8MMA_AtomIJNS4_20SM100_MMA_F16BF16_SSISJ_SJ_fLi64ELi8ELNS4_4UMMA5MajorE0ELSP_0ELNSO_7ScaleInE0ELSQ_0EEEEEENS4_6LayoutINS5_IJSC_SC_SC_EEENS5_IJNSA_ILi0EEESV_SV_EEEEENS5_IJNS4_10UnderscoreESY_SY_EEEEENS4_13SM90_TMA_LOADENS4_14ComposedLayoutINS4_7SwizzleILi3ELi4ELi3EEENS4_18smem_ptr_flag_bitsILi16EEENST_INS5_IJSG_SF_EEENS5_IJSF_SC_EEEEEEEvNS4_8identityENS4_23SM90_TMA_LOAD_MULTICASTES1A_vS1B_EENS_8epilogue10collective18CollectiveEpilogueINS1E_23Sm100TmaWarpSpecializedILi2ELi1ELi4ELb1ELb0EEEJSI_NS5_IJNST_ISF_SC_EENST_ISG_SC_EEEEESJ_SK_SJ_SK_NS1E_6fusion15FusionCallbacksIS1I_NS1M_17LinearCombinationISJ_fSJ_fLNS_15FloatRoundStyleE2EEESI_S1L_JEEENS4_5SM1004TMEM4LOAD26SM100_TMEM_LOAD_16dp256b1xES11_NS12_INS13_ILi0ELi4ELi3EEES16_NST_INS5_IJSG_SG_EEENS5_IJSG_SC_EEEEEEENS4_17SM75_U32x2_LDSM_NENS4_14SM90_TMA_STOREES20_NS4_17SM90_U32x2_STSM_NENS4_39AutoVectorizingCopyWithAssumedAlignmentILi128EEEEEEvvEEEEvNT_6ParamsE:
	.zero		2944


//--------------------- SYMBOLS --------------------------

	.type		.nv.reservedSmem.offset0,@object
	.size		.nv.reservedSmem.offset0,0x4
	.type		.nv.reservedSmem.cap,@object
	.size		.nv.reservedSmem.cap,0x4
	.type		__assertfail,@function
